//
// Generated by NVIDIA NVVM Compiler
//
// Compiler Build ID: CL-36424714
// Cuda compilation tools, release 13.0, V13.0.88
// Based on NVVM 20.0.0
//

.version 9.0
.target sm_100
.address_size 64

	// .globl	_Z6rowaddPiS_S_

.visible .entry _Z6rowaddPiS_S_(
	.param .u64 .ptr .align 1 _Z6rowaddPiS_S__param_0,
	.param .u64 .ptr .align 1 _Z6rowaddPiS_S__param_1,
	.param .u64 .ptr .align 1 _Z6rowaddPiS_S__param_2
)
{
	.reg .pred 	%p<5>;
	.reg .b32 	%r<34>;
	.reg .b64 	%rd<34>;

	ld.param.u64 	%rd22, [_Z6rowaddPiS_S__param_0];
	ld.param.u64 	%rd23, [_Z6rowaddPiS_S__param_1];
	ld.param.u64 	%rd24, [_Z6rowaddPiS_S__param_2];
	cvta.to.global.u64 	%rd1, %rd24;
	cvta.to.global.u64 	%rd2, %rd23;
	cvta.to.global.u64 	%rd3, %rd22;
	mov.u32 	%r13, %tid.x;
	mov.u32 	%r1, %nctaid.x;
	mul.lo.s32 	%r2, %r13, %r1;
	and.b32  	%r3, %r1, 3;
	setp.lt.u32 	%p1, %r1, 4;
	mov.b32 	%r32, 0;
	@%p1 bra 	$L__BB0_3;
	and.b32  	%r32, %r1, 2147483644;
	and.b32  	%r14, %r1, -4;
	neg.s32 	%r31, %r14;
	mul.wide.u32 	%rd25, %r2, 4;
	add.s64 	%rd26, %rd25, 8;
	add.s64 	%rd30, %rd3, %rd26;
	add.s64 	%rd29, %rd2, %rd26;
	add.s64 	%rd28, %rd1, %rd26;
$L__BB0_2:
	ld.global.u32 	%r15, [%rd30+-8];
	ld.global.u32 	%r16, [%rd29+-8];
	add.s32 	%r17, %r16, %r15;
	st.global.u32 	[%rd28+-8], %r17;
	ld.global.u32 	%r18, [%rd30+-4];
	ld.global.u32 	%r19, [%rd29+-4];
	add.s32 	%r20, %r19, %r18;
	st.global.u32 	[%rd28+-4], %r20;
	ld.global.u32 	%r21, [%rd30];
	ld.global.u32 	%r22, [%rd29];
	add.s32 	%r23, %r22, %r21;
	st.global.u32 	[%rd28], %r23;
	ld.global.u32 	%r24, [%rd30+4];
	ld.global.u32 	%r25, [%rd29+4];
	add.s32 	%r26, %r25, %r24;
	st.global.u32 	[%rd28+4], %r26;
	add.s32 	%r31, %r31, 4;
	add.s64 	%rd30, %rd30, 16;
	add.s64 	%rd29, %rd29, 16;
	add.s64 	%rd28, %rd28, 16;
	setp.ne.s32 	%p2, %r31, 0;
	@%p2 bra 	$L__BB0_2;
$L__BB0_3:
	setp.eq.s32 	%p3, %r3, 0;
	@%p3 bra 	$L__BB0_6;
	add.s32 	%r27, %r32, %r2;
	mul.wide.u32 	%rd27, %r27, 4;
	add.s64 	%rd33, %rd1, %rd27;
	add.s64 	%rd32, %rd2, %rd27;
	add.s64 	%rd31, %rd3, %rd27;
	neg.s32 	%r33, %r3;
$L__BB0_5:
	.pragma "nounroll";
	ld.global.u32 	%r28, [%rd31];
	ld.global.u32 	%r29, [%rd32];
	add.s32 	%r30, %r29, %r28;
	st.global.u32 	[%rd33], %r30;
	add.s64 	%rd33, %rd33, 4;
	add.s64 	%rd32, %rd32, 4;
	add.s64 	%rd31, %rd31, 4;
	add.s32 	%r33, %r33, 1;
	setp.ne.s32 	%p4, %r33, 0;
	@%p4 bra 	$L__BB0_5;
$L__BB0_6:
	ret;

}
	// .globl	_Z6coladdPiS_S_
.visible .entry _Z6coladdPiS_S_(
	.param .u64 .ptr .align 1 _Z6coladdPiS_S__param_0,
	.param .u64 .ptr .align 1 _Z6coladdPiS_S__param_1,
	.param .u64 .ptr .align 1 _Z6coladdPiS_S__param_2
)
{
	.reg .pred 	%p<5>;
	.reg .b32 	%r<48>;
	.reg .b64 	%rd<35>;

	ld.param.u64 	%rd12, [_Z6coladdPiS_S__param_0];
	ld.param.u64 	%rd13, [_Z6coladdPiS_S__param_1];
	ld.param.u64 	%rd14, [_Z6coladdPiS_S__param_2];
	cvta.to.global.u64 	%rd1, %rd14;
	cvta.to.global.u64 	%rd2, %rd13;
	cvta.to.global.u64 	%rd3, %rd12;
	mov.u32 	%r1, %ntid.x;
	mov.u32 	%r2, %tid.x;
	mov.u32 	%r3, %nctaid.x;
	and.b32  	%r4, %r3, 3;
	setp.lt.u32 	%p1, %r3, 4;
	mov.b32 	%r46, 0;
	@%p1 bra 	$L__BB1_3;
	and.b32  	%r46, %r3, 2147483644;
	and.b32  	%r24, %r3, -4;
	neg.s32 	%r45, %r24;
	add.s32 	%r44, %r2, %r1;
	shl.b32 	%r8, %r1, 2;
	shl.b32 	%r25, %r1, 1;
	add.s32 	%r43, %r2, %r25;
	mad.lo.s32 	%r42, %r1, 3, %r2;
	mul.wide.u32 	%rd33, %r2, 4;
	mul.wide.u32 	%rd5, %r1, 16;
$L__BB1_2:
	add.s64 	%rd15, %rd3, %rd33;
	ld.global.u32 	%r26, [%rd15];
	add.s64 	%rd16, %rd2, %rd33;
	ld.global.u32 	%r27, [%rd16];
	add.s32 	%r28, %r27, %r26;
	add.s64 	%rd17, %rd1, %rd33;
	st.global.u32 	[%rd17], %r28;
	mul.wide.u32 	%rd18, %r44, 4;
	add.s64 	%rd19, %rd3, %rd18;
	ld.global.u32 	%r29, [%rd19];
	add.s64 	%rd20, %rd2, %rd18;
	ld.global.u32 	%r30, [%rd20];
	add.s32 	%r31, %r30, %r29;
	add.s64 	%rd21, %rd1, %rd18;
	st.global.u32 	[%rd21], %r31;
	mul.wide.u32 	%rd22, %r43, 4;
	add.s64 	%rd23, %rd3, %rd22;
	ld.global.u32 	%r32, [%rd23];
	add.s64 	%rd24, %rd2, %rd22;
	ld.global.u32 	%r33, [%rd24];
	add.s32 	%r34, %r33, %r32;
	add.s64 	%rd25, %rd1, %rd22;
	st.global.u32 	[%rd25], %r34;
	mul.wide.u32 	%rd26, %r42, 4;
	add.s64 	%rd27, %rd3, %rd26;
	ld.global.u32 	%r35, [%rd27];
	add.s64 	%rd28, %rd2, %rd26;
	ld.global.u32 	%r36, [%rd28];
	add.s32 	%r37, %r36, %r35;
	add.s64 	%rd29, %rd1, %rd26;
	st.global.u32 	[%rd29], %r37;
	add.s32 	%r45, %r45, 4;
	add.s32 	%r44, %r44, %r8;
	add.s32 	%r43, %r43, %r8;
	add.s32 	%r42, %r42, %r8;
	add.s64 	%rd33, %rd33, %rd5;
	setp.ne.s32 	%p2, %r45, 0;
	@%p2 bra 	$L__BB1_2;
$L__BB1_3:
	setp.eq.s32 	%p3, %r4, 0;
	@%p3 bra 	$L__BB1_6;
	mad.lo.s32 	%r38, %r1, %r46, %r2;
	mul.wide.u32 	%rd34, %r38, 4;
	mul.wide.u32 	%rd9, %r1, 4;
	neg.s32 	%r47, %r4;
$L__BB1_5:
	.pragma "nounroll";
	add.s64 	%rd30, %rd3, %rd34;
	ld.global.u32 	%r39, [%rd30];
	add.s64 	%rd31, %rd2, %rd34;
	ld.global.u32 	%r40, [%rd31];
	add.s32 	%r41, %r40, %r39;
	add.s64 	%rd32, %rd1, %rd34;
	st.global.u32 	[%rd32], %r41;
	add.s64 	%rd34, %rd34, %rd9;
	add.s32 	%r47, %r47, 1;
	setp.ne.s32 	%p4, %r47, 0;
	@%p4 bra 	$L__BB1_5;
$L__BB1_6:
	ret;

}
	// .globl	_Z6eleaddPiS_S_
.visible .entry _Z6eleaddPiS_S_(
	.param .u64 .ptr .align 1 _Z6eleaddPiS_S__param_0,
	.param .u64 .ptr .align 1 _Z6eleaddPiS_S__param_1,
	.param .u64 .ptr .align 1 _Z6eleaddPiS_S__param_2
)
{
	.reg .b32 	%r<5>;
	.reg .b64 	%rd<11>;

	ld.param.u64 	%rd1, [_Z6eleaddPiS_S__param_0];
	ld.param.u64 	%rd2, [_Z6eleaddPiS_S__param_1];
	ld.param.u64 	%rd3, [_Z6eleaddPiS_S__param_2];
	cvta.to.global.u64 	%rd4, %rd3;
	cvta.to.global.u64 	%rd5, %rd2;
	cvta.to.global.u64 	%rd6, %rd1;
	mov.u32 	%r1, %tid.x;
	mul.wide.u32 	%rd7, %r1, 4;
	add.s64 	%rd8, %rd6, %rd7;
	ld.global.u32 	%r2, [%rd8];
	add.s64 	%rd9, %rd5, %rd7;
	ld.global.u32 	%r3, [%rd9];
	add.s32 	%r4, %r3, %r2;
	add.s64 	%rd10, %rd4, %rd7;
	st.global.u32 	[%rd10], %r4;
	ret;

}


// ===== COMPILED SASS (sm_100) =====

	.target	sm_100

	.elftype	@"ET_EXEC"


//--------------------- .note.nv.tkinfo           --------------------------
	.section	.note.nv.tkinfo,"",@"SHT_NOTE"
	.sectionflags	@"SHF_NOTE_NV_TKINFO"
	.tkinfo
        /*0018*/ 	.word	0x00000002
        /*0030*/ 	.string	""
        /*0030*/ 	.string	"ptxas"
        /*0030*/ 	.string	"Cuda compilation tools, release 13.0, V13.0.88"
        /*0030*/ 	.string	"Build cuda_13.0.r13.0/compiler.36424714_0"
        /*0030*/ 	.string	"-arch sm_100 -m 64 "



//--------------------- .note.nv.cuinfo           --------------------------
	.section	.note.nv.cuinfo,"",@"SHT_NOTE"
	.sectionflags	@"SHF_NOTE_NV_CUINFO"
        /*0018*/ 	.short	0x0002
        /*001a*/ 	.short	0x0064
        /*001c*/ 	.short	0x0082
	.zero		2


//--------------------- .nv.info                  --------------------------
	.section	.nv.info,"",@"SHT_CUDA_INFO"
	.align	4


	//----- nvinfo : EIATTR_REGCOUNT
	.align		4
        /*0000*/ 	.byte	0x04, 0x2f
        /*0002*/ 	.short	(.L_1 - .L_0)
	.align		4
.L_0:
        /*0004*/ 	.word	index@(_Z6rowaddPiS_S_)
        /*0008*/ 	.word	0x00000012


	//----- nvinfo : EIATTR_FRAME_SIZE
	.align		4
.L_1:
        /*000c*/ 	.byte	0x04, 0x11
        /*000e*/ 	.short	(.L_3 - .L_2)
	.align		4
.L_2:
        /*0010*/ 	.word	index@(_Z6rowaddPiS_S_)
        /*0014*/ 	.word	0x00000000


	//----- nvinfo : EIATTR_REGCOUNT
	.align		4
.L_3:
        /*0018*/ 	.byte	0x04, 0x2f
        /*001a*/ 	.short	(.L_5 - .L_4)
	.align		4
.L_4:
        /*001c*/ 	.word	index@(_Z6coladdPiS_S_)
        /*0020*/ 	.word	0x00000020


	//----- nvinfo : EIATTR_FRAME_SIZE
	.align		4
.L_5:
        /*0024*/ 	.byte	0x04, 0x11
        /*0026*/ 	.short	(.L_7 - .L_6)
	.align		4
.L_6:
        /*0028*/ 	.word	index@(_Z6coladdPiS_S_)
        /*002c*/ 	.word	0x00000000


	//----- nvinfo : EIATTR_REGCOUNT
	.align		4
.L_7:
        /*0030*/ 	.byte	0x04, 0x2f
        /*0032*/ 	.short	(.L_9 - .L_8)
	.align		4
.L_8:
        /*0034*/ 	.word	index@(_Z6eleaddPiS_S_)
        /*0038*/ 	.word	0x0000000c


	//----- nvinfo : EIATTR_FRAME_SIZE
	.align		4
.L_9:
        /*003c*/ 	.byte	0x04, 0x11
        /*003e*/ 	.short	(.L_11 - .L_10)
	.align		4
.L_10:
        /*0040*/ 	.word	index@(_Z6eleaddPiS_S_)
        /*0044*/ 	.word	0x00000000


	//----- nvinfo : EIATTR_MIN_STACK_SIZE
	.align		4
.L_11:
        /*0048*/ 	.byte	0x04, 0x12
        /*004a*/ 	.short	(.L_13 - .L_12)
	.align		4
.L_12:
        /*004c*/ 	.word	index@(_Z6eleaddPiS_S_)
        /*0050*/ 	.word	0x00000000


	//----- nvinfo : EIATTR_MIN_STACK_SIZE
	.align		4
.L_13:
        /*0054*/ 	.byte	0x04, 0x12
        /*0056*/ 	.short	(.L_15 - .L_14)
	.align		4
.L_14:
        /*0058*/ 	.word	index@(_Z6coladdPiS_S_)
        /*005c*/ 	.word	0x00000000


	//----- nvinfo : EIATTR_MIN_STACK_SIZE
	.align		4
.L_15:
        /*0060*/ 	.byte	0x04, 0x12
        /*0062*/ 	.short	(.L_17 - .L_16)
	.align		4
.L_16:
        /*0064*/ 	.word	index@(_Z6rowaddPiS_S_)
        /*0068*/ 	.word	0x00000000
.L_17:


//--------------------- .nv.compat                --------------------------
	.section	.nv.compat,"",@"SHT_CUDA_COMPAT_INFO"
	.align	4
        /*0000*/ 	.byte	0x02, 0x09, 0x00, 0x00, 0x02, 0x02, 0x01, 0x00, 0x02, 0x05, 0x05, 0x00, 0x03, 0x07, 0x01, 0x01
        /*0010*/ 	.byte	0x02, 0x03, 0x00, 0x00, 0x02, 0x06, 0x01, 0x00, 0x04, 0x0b, 0x08, 0x00, 0x09, 0x00, 0x00, 0x00
        /*0020*/ 	.byte	0x00, 0x00, 0x00, 0x00


//--------------------- .nv.info._Z6eleaddPiS_S_  --------------------------
	.section	.nv.info._Z6eleaddPiS_S_,"",@"SHT_CUDA_INFO"
	.sectionflags	@""
	.align	4


	//----- nvinfo : EIATTR_CUDA_API_VERSION
	.align		4
        /*0000*/ 	.byte	0x04, 0x37
        /*0002*/ 	.short	(.L_19 - .L_18)
.L_18:
        /*0004*/ 	.word	0x00000082


	//----- nvinfo : EIATTR_KPARAM_INFO
	.align		4
.L_19:
        /*0008*/ 	.byte	0x04, 0x17
        /*000a*/ 	.short	(.L_21 - .L_20)
.L_20:
        /*000c*/ 	.word	0x00000000
        /*0010*/ 	.short	0x0002
        /*0012*/ 	.short	0x0010
        /*0014*/ 	.byte	0x00, 0xf5, 0x21, 0x00


	//----- nvinfo : EIATTR_KPARAM_INFO
	.align		4
.L_21:
        /*0018*/ 	.byte	0x04, 0x17
        /*001a*/ 	.short	(.L_23 - .L_22)
.L_22:
        /*001c*/ 	.word	0x00000000
        /*0020*/ 	.short	0x0001
        /*0022*/ 	.short	0x0008
        /*0024*/ 	.byte	0x00, 0xf5, 0x21, 0x00


	//----- nvinfo : EIATTR_KPARAM_INFO
	.align		4
.L_23:
        /*0028*/ 	.byte	0x04, 0x17
        /*002a*/ 	.short	(.L_25 - .L_24)
.L_24:
        /*002c*/ 	.word	0x00000000
        /*0030*/ 	.short	0x0000
        /*0032*/ 	.short	0x0000
        /*0034*/ 	.byte	0x00, 0xf5, 0x21, 0x00


	//----- nvinfo : EIATTR_SPARSE_MMA_MASK
	.align		4
.L_25:
        /*0038*/ 	.byte	0x03, 0x50
        /*003a*/ 	.short	0x0000


	//----- nvinfo : EIATTR_MAXREG_COUNT
	.align		4
        /*003c*/ 	.byte	0x03, 0x1b
        /*003e*/ 	.short	0x00ff


	//----- nvinfo : EIATTR_MERCURY_ISA_VERSION
	.align		4
        /*0040*/ 	.byte	0x03, 0x5f
        /*0042*/ 	.short	0x0101


	//----- nvinfo : EIATTR_VRC_CTA_INIT_COUNT
	.align		4
        /*0044*/ 	.byte	0x02, 0x4a
	.zero		1
	.zero		1


	//----- nvinfo : EIATTR_EXIT_INSTR_OFFSETS
	.align		4
        /*0048*/ 	.byte	0x04, 0x1c
        /*004a*/ 	.short	(.L_27 - .L_26)


	//   ....[0]....
.L_26:
        /*004c*/ 	.word	0x000000d0


	//----- nvinfo : EIATTR_CBANK_PARAM_SIZE
	.align		4
.L_27:
        /*0050*/ 	.byte	0x03, 0x19
        /*0052*/ 	.short	0x0018


	//----- nvinfo : EIATTR_PARAM_CBANK
	.align		4
        /*0054*/ 	.byte	0x04, 0x0a
        /*0056*/ 	.short	(.L_29 - .L_28)
	.align		4
.L_28:
        /*0058*/ 	.word	index@(.nv.constant0._Z6eleaddPiS_S_)
        /*005c*/ 	.short	0x0380
        /*005e*/ 	.short	0x0018


	//----- nvinfo : EIATTR_SW_WAR
	.align		4
.L_29:
        /*0060*/ 	.byte	0x04, 0x36
        /*0062*/ 	.short	(.L_31 - .L_30)
.L_30:
        /*0064*/ 	.word	0x00000008
.L_31:


//--------------------- .nv.info._Z6coladdPiS_S_  --------------------------
	.section	.nv.info._Z6coladdPiS_S_,"",@"SHT_CUDA_INFO"
	.sectionflags	@""
	.align	4


	//----- nvinfo : EIATTR_CUDA_API_VERSION
	.align		4
        /*0000*/ 	.byte	0x04, 0x37
        /*0002*/ 	.short	(.L_33 - .L_32)
.L_32:
        /*0004*/ 	.word	0x00000082


	//----- nvinfo : EIATTR_KPARAM_INFO
	.align		4
.L_33:
        /*0008*/ 	.byte	0x04, 0x17
        /*000a*/ 	.short	(.L_35 - .L_34)
.L_34:
        /*000c*/ 	.word	0x00000000
        /*0010*/ 	.short	0x0002
        /*0012*/ 	.short	0x0010
        /*0014*/ 	.byte	0x00, 0xf5, 0x21, 0x00


	//----- nvinfo : EIATTR_KPARAM_INFO
	.align		4
.L_35:
        /*0018*/ 	.byte	0x04, 0x17
        /*001a*/ 	.short	(.L_37 - .L_36)
.L_36:
        /*001c*/ 	.word	0x00000000
        /*0020*/ 	.short	0x0001
        /*0022*/ 	.short	0x0008
        /*0024*/ 	.byte	0x00, 0xf5, 0x21, 0x00


	//----- nvinfo : EIATTR_KPARAM_INFO
	.align		4
.L_37:
        /*0028*/ 	.byte	0x04, 0x17
        /*002a*/ 	.short	(.L_39 - .L_38)
.L_38:
        /*002c*/ 	.word	0x00000000
        /*0030*/ 	.short	0x0000
        /*0032*/ 	.short	0x0000
        /*0034*/ 	.byte	0x00, 0xf5, 0x21, 0x00


	//----- nvinfo : EIATTR_SPARSE_MMA_MASK
	.align		4
.L_39:
        /*0038*/ 	.byte	0x03, 0x50
        /*003a*/ 	.short	0x0000


	//----- nvinfo : EIATTR_MAXREG_COUNT
	.align		4
        /*003c*/ 	.byte	0x03, 0x1b
        /*003e*/ 	.short	0x00ff


	//----- nvinfo : EIATTR_MERCURY_ISA_VERSION
	.align		4
        /*0040*/ 	.byte	0x03, 0x5f
        /*0042*/ 	.short	0x0101


	//----- nvinfo : EIATTR_VRC_CTA_INIT_COUNT
	.align		4
        /*0044*/ 	.byte	0x02, 0x4a
	.zero		1
	.zero		1


	//----- nvinfo : EIATTR_EXIT_INSTR_OFFSETS
	.align		4
        /*0048*/ 	.byte	0x04, 0x1c
        /*004a*/ 	.short	(.L_41 - .L_40)


	//   ....[0]....
.L_40:
        /*004c*/ 	.word	0x000012b0


	//   ....[1]....
        /*0050*/ 	.word	0x000013f0


	//----- nvinfo : EIATTR_CBANK_PARAM_SIZE
	.align		4
.L_41:
        /*0054*/ 	.byte	0x03, 0x19
        /*0056*/ 	.short	0x0018


	//----- nvinfo : EIATTR_PARAM_CBANK
	.align		4
        /*0058*/ 	.byte	0x04, 0x0a
        /*005a*/ 	.short	(.L_43 - .L_42)
	.align		4
.L_42:
        /*005c*/ 	.word	index@(.nv.constant0._Z6coladdPiS_S_)
        /*0060*/ 	.short	0x0380
        /*0062*/ 	.short	0x0018


	//----- nvinfo : EIATTR_SW_WAR
	.align		4
.L_43:
        /*0064*/ 	.byte	0x04, 0x36
        /*0066*/ 	.short	(.L_45 - .L_44)
.L_44:
        /*0068*/ 	.word	0x00000008
.L_45:


//--------------------- .nv.info._Z6rowaddPiS_S_  --------------------------
	.section	.nv.info._Z6rowaddPiS_S_,"",@"SHT_CUDA_INFO"
	.sectionflags	@""
	.align	4


	//----- nvinfo : EIATTR_CUDA_API_VERSION
	.align		4
        /*0000*/ 	.byte	0x04, 0x37
        /*0002*/ 	.short	(.L_47 - .L_46)
.L_46:
        /*0004*/ 	.word	0x00000082


	//----- nvinfo : EIATTR_KPARAM_INFO
	.align		4
.L_47:
        /*0008*/ 	.byte	0x04, 0x17
        /*000a*/ 	.short	(.L_49 - .L_48)
.L_48:
        /*000c*/ 	.word	0x00000000
        /*0010*/ 	.short	0x0002
        /*0012*/ 	.short	0x0010
        /*0014*/ 	.byte	0x00, 0xf5, 0x21, 0x00


	//----- nvinfo : EIATTR_KPARAM_INFO
	.align		4
.L_49:
        /*0018*/ 	.byte	0x04, 0x17
        /*001a*/ 	.short	(.L_51 - .L_50)
.L_50:
        /*001c*/ 	.word	0x00000000
        /*0020*/ 	.short	0x0001
        /*0022*/ 	.short	0x0008
        /*0024*/ 	.byte	0x00, 0xf5, 0x21, 0x00


	//----- nvinfo : EIATTR_KPARAM_INFO
	.align		4
.L_51:
        /*0028*/ 	.byte	0x04, 0x17
        /*002a*/ 	.short	(.L_53 - .L_52)
.L_52:
        /*002c*/ 	.word	0x00000000
        /*0030*/ 	.short	0x0000
        /*0032*/ 	.short	0x0000
        /*0034*/ 	.byte	0x00, 0xf5, 0x21, 0x00


	//----- nvinfo : EIATTR_SPARSE_MMA_MASK
	.align		4
.L_53:
        /*0038*/ 	.byte	0x03, 0x50
        /*003a*/ 	.short	0x0000


	//----- nvinfo : EIATTR_MAXREG_COUNT
	.align		4
        /*003c*/ 	.byte	0x03, 0x1b
        /*003e*/ 	.short	0x00ff


	//----- nvinfo : EIATTR_MERCURY_ISA_VERSION
	.align		4
        /*0040*/ 	.byte	0x03, 0x5f
        /*0042*/ 	.short	0x0101


	//----- nvinfo : EIATTR_VRC_CTA_INIT_COUNT
	.align		4
        /*0044*/ 	.byte	0x02, 0x4a
	.zero		1
	.zero		1


	//----- nvinfo : EIATTR_EXIT_INSTR_OFFSETS
	.align		4
        /*0048*/ 	.byte	0x04, 0x1c
        /*004a*/ 	.short	(.L_55 - .L_54)


	//   ....[0]....
.L_54:
        /*004c*/ 	.word	0x00000bd0


	//   ....[1]....
        /*0050*/ 	.word	0x00000dc0


	//----- nvinfo : EIATTR_CBANK_PARAM_SIZE
	.align		4
.L_55:
        /*0054*/ 	.byte	0x03, 0x19
        /*0056*/ 	.short	0x0018


	//----- nvinfo : EIATTR_PARAM_CBANK
	.align		4
        /*0058*/ 	.byte	0x04, 0x0a
        /*005a*/ 	.short	(.L_57 - .L_56)
	.align		4
.L_56:
        /*005c*/ 	.word	index@(.nv.constant0._Z6rowaddPiS_S_)
        /*0060*/ 	.short	0x0380
        /*0062*/ 	.short	0x0018


	//----- nvinfo : EIATTR_SW_WAR
	.align		4
.L_57:
        /*0064*/ 	.byte	0x04, 0x36
        /*0066*/ 	.short	(.L_59 - .L_58)
.L_58:
        /*0068*/ 	.word	0x00000008
.L_59:


//--------------------- .nv.callgraph             --------------------------
	.section	.nv.callgraph,"",@"SHT_CUDA_CALLGRAPH"
	.align	4
	.sectionentsize	8
	.align		4
        /*0000*/ 	.word	0x00000000
	.align		4
        /*0004*/ 	.word	0xffffffff
	.align		4
        /*0008*/ 	.word	0x00000000
	.align		4
        /*000c*/ 	.word	0xfffffffe
	.align		4
        /*0010*/ 	.word	0x00000000
	.align		4
        /*0014*/ 	.word	0xfffffffd
	.align		4
        /*0018*/ 	.word	0x00000000
	.align		4
        /*001c*/ 	.word	0xfffffffc


//--------------------- .text._Z6eleaddPiS_S_     --------------------------
	.section	.text._Z6eleaddPiS_S_,"ax",@progbits
	.align	128
        .global         _Z6eleaddPiS_S_
        .type           _Z6eleaddPiS_S_,@function
        .size           _Z6eleaddPiS_S_,(.L_x_15 - _Z6eleaddPiS_S_)
        .other          _Z6eleaddPiS_S_,@"STO_CUDA_ENTRY STV_DEFAULT"
_Z6eleaddPiS_S_:
.text._Z6eleaddPiS_S_:
[----:B------:R-:W-:Y:S01]  /*0000*/  LDC R1, c[0x0][0x37c] ;  /* 0x0000df00ff017b82 */ /* 0x000fe20000000800 */
[----:B------:R-:W0:Y:S07]  /*0010*/  S2R R9, SR_TID.X ;  /* 0x0000000000097919 */ /* 0x000e2e0000002100 */
[----:B------:R-:W0:Y:S01]  /*0020*/  LDC.64 R2, c[0x0][0x380] ;  /* 0x0000e000ff027b82 */ /* 0x000e220000000a00 */
[----:B------:R-:W1:Y:S07]  /*0030*/  LDCU.64 UR4, c[0x0][0x358] ;  /* 0x00006b00ff0477ac */ /* 0x000e6e0008000a00 */
[----:B------:R-:W2:Y:S08]  /*0040*/  LDC.64 R4, c[0x0][0x388] ;  /* 0x0000e200ff047b82 */ /* 0x000eb00000000a00 */
[----:B------:R-:W3:Y:S01]  /*0050*/  LDC.64 R6, c[0x0][0x390] ;  /* 0x0000e400ff067b82 */ /* 0x000ee20000000a00 */
[----:B0-----:R-:W-:-:S04]  /*0060*/  IMAD.WIDE.U32 R2, R9, 0x4, R2 ;  /* 0x0000000409027825 */ /* 0x001fc800078e0002 */
[C---:B--2---:R-:W-:Y:S02]  /*0070*/  IMAD.WIDE.U32 R4, R9.reuse, 0x4, R4 ;  /* 0x0000000409047825 */ /* 0x044fe400078e0004 */
[----:B-1----:R-:W2:Y:S04]  /*0080*/  LDG.E R2, desc[UR4][R2.64] ;  /* 0x0000000402027981 */ /* 0x002ea8000c1e1900 */
[----:B------:R-:W2:Y:S01]  /*0090*/  LDG.E R5, desc[UR4][R4.64] ;  /* 0x0000000404057981 */ /* 0x000ea2000c1e1900 */
[----:B---3--:R-:W-:Y:S01]  /*00a0*/  IMAD.WIDE.U32 R6, R9, 0x4, R6 ;  /* 0x0000000409067825 */ /* 0x008fe200078e0006 */
[----:B--2---:R-:W-:-:S05]  /*00b0*/  IADD3 R9, PT, PT, R2, R5, RZ ;  /* 0x0000000502097210 */ /* 0x004fca0007ffe0ff */
[----:B------:R-:W-:Y:S01]  /*00c0*/  STG.E desc[UR4][R6.64], R9 ;  /* 0x0000000906007986 */ /* 0x000fe2000c101904 */
[----:B------:R-:W-:Y:S05]  /*00d0*/  EXIT ;  /* 0x000000000000794d */ /* 0x000fea0003800000 */
.L_x_0:
[----:B------:R-:W-:-:S00]  /*00e0*/  BRA `(.L_x_0) ;  /* 0xfffffffc00fc7947 */ /* 0x000fc0000383ffff */
[----:B------:R-:W-:-:S00]  /*00f0*/  NOP ;  /* 0x0000000000007918 */ /* 0x000fc00000000000 */
        /* <DEDUP_REMOVED lines=8> */
.L_x_15:


//--------------------- .text._Z6coladdPiS_S_     --------------------------
	.section	.text._Z6coladdPiS_S_,"ax",@progbits
	.align	128
        .global         _Z6coladdPiS_S_
        .type           _Z6coladdPiS_S_,@function
        .size           _Z6coladdPiS_S_,(.L_x_16 - _Z6coladdPiS_S_)
        .other          _Z6coladdPiS_S_,@"STO_CUDA_ENTRY STV_DEFAULT"
_Z6coladdPiS_S_:
.text._Z6coladdPiS_S_:
[----:B------:R-:W-:Y:S08]  /*0000*/  LDC R1, c[0x0][0x37c] ;  /* 0x0000df00ff017b82 */ /* 0x000ff00000000800 */
[----:B------:R-:W0:Y:S01]  /*0010*/  LDC R5, c[0x0][0x360] ;  /* 0x0000d800ff057b82 */ /* 0x000e220000000800 */
[----:B------:R-:W1:Y:S01]  /*0020*/  LDCU UR7, c[0x0][0x370] ;  /* 0x00006e00ff0777ac */ /* 0x000e620008000800 */
[----:B------:R-:W2:Y:S01]  /*0030*/  S2R R4, SR_TID.X ;  /* 0x0000000000047919 */ /* 0x000ea20000002100 */
[----:B------:R-:W3:Y:S01]  /*0040*/  LDCU.64 UR8, c[0x0][0x358] ;  /* 0x00006b00ff0877ac */ /* 0x000ee20008000a00 */
[----:B------:R-:W-:Y:S01]  /*0050*/  UMOV UR4, URZ ;  /* 0x000000ff00047c82 */ /* 0x000fe20008000000 */
[----:B-1----:R-:W-:-:S02]  /*0060*/  UISETP.GE.U32.AND UP0, UPT, UR7, 0x4, UPT ;  /* 0x000000040700788c */ /* 0x002fc4000bf06070 */
[----:B------:R-:W-:-:S07]  /*0070*/  ULOP3.LUT UR5, UR7, 0x3, URZ, 0xc0, !UPT ;  /* 0x0000000307057892 */ /* 0x000fce000f8ec0ff */
[----:B---3--:R-:W-:Y:S05]  /*0080*/  BRA.U !UP0, `(.L_x_1) ;  /* 0x0000001108847547 */ /* 0x008fea000b800000 */
[----:B------:R-:W1:Y:S01]  /*0090*/  LDC.64 R6, c[0x0][0x390] ;  /* 0x0000e400ff067b82 */ /* 0x000e620000000a00 */
[----:B------:R-:W-:Y:S01]  /*00a0*/  ULOP3.LUT UR4, UR7, 0xfffffffc, URZ, 0xc0, !UPT ;  /* 0xfffffffc07047892 */ /* 0x000fe2000f8ec0ff */
[CC--:B0-2---:R-:W-:Y:S01]  /*00b0*/  IADD3 R3, PT, PT, R5.reuse, R4.reuse, RZ ;  /* 0x0000000405037210 */ /* 0x0c5fe20007ffe0ff */
[C---:B------:R-:W-:Y:S01]  /*00c0*/  IMAD R0, R5.reuse, 0x3, R4 ;  /* 0x0000000305007824 */ /* 0x040fe200078e0204 */
[----:B------:R-:W-:Y:S01]  /*00d0*/  LEA R2, R5, R4, 0x1 ;  /* 0x0000000405027211 */ /* 0x000fe200078e08ff */
[----:B------:R-:W-:Y:S01]  /*00e0*/  UIADD3 UR6, UPT, UPT, -UR4, URZ, URZ ;  /* 0x000000ff04067290 */ /* 0x000fe2000fffe1ff */
[----:B------:R-:W-:Y:S01]  /*00f0*/  IMAD.WIDE.U32 R20, R4, 0x4, RZ ;  /* 0x0000000404147825 */ /* 0x000fe200078e00ff */
[----:B------:R-:W0:Y:S01]  /*0100*/  LDCU.64 UR20, c[0x0][0x390] ;  /* 0x00007200ff1477ac */ /* 0x000e220008000a00 */
[----:B------:R-:W2:Y:S01]  /*0110*/  LDC.64 R8, c[0x0][0x380] ;  /* 0x0000e000ff087b82 */ /* 0x000ea20000000a00 */
[----:B------:R-:W-:Y:S01]  /*0120*/  UISETP.GE.AND UP0, UPT, UR6, URZ, UPT ;  /* 0x000000ff0600728c */ /* 0x000fe2000bf06270 */
[----:B------:R-:W3:Y:S06]  /*0130*/  LDCU.128 UR16, c[0x0][0x380] ;  /* 0x00007000ff1077ac */ /* 0x000eec0008000c00 */
[----:B------:R-:W4:Y:S01]  /*0140*/  LDC.64 R10, c[0x0][0x388] ;  /* 0x0000e200ff0a7b82 */ /* 0x000f220000000a00 */
[----:B------:R-:W-:Y:S01]  /*0150*/  ULOP3.LUT UR4, UR7, 0x7ffffffc, URZ, 0xc0, !UPT ;  /* 0x7ffffffc07047892 */ /* 0x000fe2000f8ec0ff */
[----:B------:R-:W-:Y:S11]  /*0160*/  BRA.U UP0, `(.L_x_2) ;  /* 0x0000000d00b47547 */ /* 0x000ff6000b800000 */
[----:B------:R-:W-:Y:S02]  /*0170*/  UIADD3 UR7, UPT, UPT, -UR6, URZ, URZ ;  /* 0x000000ff06077290 */ /* 0x000fe4000fffe1ff */
[----:B------:R-:W-:Y:S02]  /*0180*/  UPLOP3.LUT UP0, UPT, UPT, UPT, UPT, 0x80, 0x8 ;  /* 0x000000000008789c */ /* 0x000fe40003f0f070 */
[----:B------:R-:W-:-:S09]  /*0190*/  UISETP.GT.AND UP1, UPT, UR7, 0xc, UPT ;  /* 0x0000000c0700788c */ /* 0x000fd2000bf24270 */
[----:B------:R-:W-:Y:S05]  /*01a0*/  BRA.U !UP1, `(.L_x_3) ;  /* 0x00000009095c7547 */ /* 0x000fea000b800000 */
[----:B------:R-:W0:Y:S01]  /*01b0*/  LDC.64 R16, c[0x0][0x390] ;  /* 0x0000e400ff107b82 */ /* 0x000e220000000a00 */
[----:B------:R-:W0:Y:S01]  /*01c0*/  LDCU.64 UR10, c[0x0][0x390] ;  /* 0x00007200ff0a77ac */ /* 0x000e220008000a00 */
[----:B------:R-:W0:Y:S06]  /*01d0*/  LDCU.128 UR12, c[0x0][0x380] ;  /* 0x00007000ff0c77ac */ /* 0x000e2c0008000c00 */
[----:B------:R-:W0:Y:S01]  /*01e0*/  LDC.64 R18, c[0x0][0x380] ;  /* 0x0000e000ff127b82 */ /* 0x000e220000000a00 */
[----:B------:R-:W-:-:S07]  /*01f0*/  UPLOP3.LUT UP0, UPT, UPT, UPT, UPT, 0x40, 0x4 ;  /* 0x000000000004789c */ /* 0x000fce0003f0e870 */
[----:B------:R-:W0:Y:S04]  /*0200*/  LDC.64 R14, c[0x0][0x388] ;  /* 0x0000e200ff0e7b82 */ /* 0x000e280000000a00 */
.L_x_4:
[C---:B0-----:R-:W-:Y:S02]  /*0210*/  IADD3 R22, P1, PT, R20.reuse, UR14, RZ ;  /* 0x0000000e14167c10 */ /* 0x041fe4000ff3e0ff */
[----:B------:R-:W-:Y:S02]  /*0220*/  IADD3 R26, P0, PT, R20, UR12, RZ ;  /* 0x0000000c141a7c10 */ /* 0x000fe4000ff1e0ff */
[C---:B------:R-:W-:Y:S02]  /*0230*/  IADD3.X R23, PT, PT, R21.reuse, UR15, RZ, P1, !PT ;  /* 0x0000000f15177c10 */ /* 0x040fe40008ffe4ff */
[----:B------:R-:W-:-:S04]  /*0240*/  IADD3.X R27, PT, PT, R21, UR13, RZ, P0, !PT ;  /* 0x0000000d151b7c10 */ /* 0x000fc800087fe4ff */
[----:B------:R-:W5:Y:S04]  /*0250*/  LDG.E R23, desc[UR8][R22.64] ;  /* 0x0000000816177981 */ /* 0x000f68000c1e1900 */
[----:B------:R-:W5:Y:S01]  /*0260*/  LDG.E R26, desc[UR8][R26.64] ;  /* 0x000000081a1a7981 */ /* 0x000f62000c1e1900 */
[----:B------:R-:W-:-:S04]  /*0270*/  IADD3 R24, P0, PT, R20, UR10, RZ ;  /* 0x0000000a14187c10 */ /* 0x000fc8000ff1e0ff */
[----:B------:R-:W-:Y:S01]  /*0280*/  IADD3.X R25, PT, PT, R21, UR11, RZ, P0, !PT ;  /* 0x0000000b15197c10 */ /* 0x000fe200087fe4ff */
[----:B------:R-:W-:-:S04]  /*0290*/  IMAD.WIDE.U32 R12, R3, 0x4, R18 ;  /* 0x00000004030c7825 */ /* 0x000fc800078e0012 */
[----:B-----5:R-:W-:-:S05]  /*02a0*/  IMAD.IADD R29, R26, 0x1, R23 ;  /* 0x000000011a1d7824 */ /* 0x020fca00078e0217 */
[----:B------:R0:W-:Y:S04]  /*02b0*/  STG.E desc[UR8][R24.64], R29 ;  /* 0x0000001d18007986 */ /* 0x0001e8000c101908 */
[----:B------:R5:W2:Y:S01]  /*02c0*/  LDG.E R22, desc[UR8][R12.64] ;  /* 0x000000080c167981 */ /* 0x000aa2000c1e1900 */
[----:B0-----:R-:W-:-:S06]  /*02d0*/  IMAD.WIDE.U32 R28, R3, 0x4, R14 ;  /* 0x00000004031c7825 */ /* 0x001fcc00078e000e */
[----:B------:R-:W2:Y:S01]  /*02e0*/  LDG.E R28, desc[UR8][R28.64] ;  /* 0x000000081c1c7981 */ /* 0x000ea2000c1e1900 */
[----:B-----5:R-:W-:-:S04]  /*02f0*/  IMAD.WIDE.U32 R12, R3, 0x4, R16 ;  /* 0x00000004030c7825 */ /* 0x020fc800078e0010 */
[----:B------:R-:W-:Y:S01]  /*0300*/  IMAD.WIDE.U32 R26, R2, 0x4, R14 ;  /* 0x00000004021a7825 */ /* 0x000fe200078e000e */
[----:B--2---:R-:W-:-:S03]  /*0310*/  IADD3 R28, PT, PT, R22, R28, RZ ;  /* 0x0000001c161c7210 */ /* 0x004fc60007ffe0ff */
[----:B------:R-:W-:Y:S02]  /*0320*/  IMAD.WIDE.U32 R22, R2, 0x4, R18 ;  /* 0x0000000402167825 */ /* 0x000fe400078e0012 */
[----:B------:R0:W-:Y:S04]  /*0330*/  STG.E desc[UR8][R12.64], R28 ;  /* 0x0000001c0c007986 */ /* 0x0001e8000c101908 */
[----:B------:R-:W2:Y:S04]  /*0340*/  LDG.E R22, desc[UR8][R22.64] ;  /* 0x0000000816167981 */ /* 0x000ea8000c1e1900 */
[----:B------:R-:W2:Y:S01]  /*0350*/  LDG.E R27, desc[UR8][R26.64] ;  /* 0x000000081a1b7981 */ /* 0x000ea2000c1e1900 */
[----:B------:R-:W-:-:S04]  /*0360*/  IMAD.WIDE.U32 R24, R0, 0x4, R14 ;  /* 0x0000000400187825 */ /* 0x000fc800078e000e */
[----:B0-----:R-:W-:Y:S01]  /*0370*/  IMAD.WIDE.U32 R28, R2, 0x4, R16 ;  /* 0x00000004021c7825 */ /* 0x001fe200078e0010 */
[----:B--2---:R-:W-:-:S03]  /*0380*/  IADD3 R23, PT, PT, R22, R27, RZ ;  /* 0x0000001b16177210 */ /* 0x004fc60007ffe0ff */
[----:B------:R-:W-:Y:S02]  /*0390*/  IMAD.WIDE.U32 R26, R0, 0x4, R18 ;  /* 0x00000004001a7825 */ /* 0x000fe400078e0012 */
[----:B------:R0:W-:Y:S04]  /*03a0*/  STG.E desc[UR8][R28.64], R23 ;  /* 0x000000171c007986 */ /* 0x0001e8000c101908 */
[----:B------:R-:W2:Y:S04]  /*03b0*/  LDG.E R26, desc[UR8][R26.64] ;  /* 0x000000081a1a7981 */ /* 0x000ea8000c1e1900 */
[----:B------:R5:W2:Y:S01]  /*03c0*/  LDG.E R22, desc[UR8][R24.64] ;  /* 0x0000000818167981 */ /* 0x000aa2000c1e1900 */
[----:B------:R-:W-:Y:S01]  /*03d0*/  MOV R13, R21 ;  /* 0x00000015000d7202 */ /* 0x000fe20000000f00 */
[----:B------:R-:W-:-:S04]  /*03e0*/  IMAD.MOV.U32 R12, RZ, RZ, R20 ;  /* 0x000000ffff0c7224 */ /* 0x000fc800078e0014 */
[----:B------:R-:W-:-:S03]  /*03f0*/  IMAD.WIDE.U32 R12, R5, 0x10, R12 ;  /* 0x00000010050c7825 */ /* 0x000fc600078e000c */
[----:B------:R-:W-:Y:S01]  /*0400*/  IADD3 R20, P0, PT, R12, UR12, RZ ;  /* 0x0000000c0c147c10 */ /* 0x000fe2000ff1e0ff */
[----:B-----5:R-:W-:-:S03]  /*0410*/  IMAD.WIDE.U32 R24, R0, 0x4, R16 ;  /* 0x0000000400187825 */ /* 0x020fc600078e0010 */
[----:B------:R-:W-:Y:S02]  /*0420*/  IADD3.X R21, PT, PT, R13, UR13, RZ, P0, !PT ;  /* 0x0000000d0d157c10 */ /* 0x000fe400087fe4ff */
[----:B--2---:R-:W-:Y:S02]  /*0430*/  IADD3 R26, PT, PT, R26, R22, RZ ;  /* 0x000000161a1a7210 */ /* 0x004fe40007ffe0ff */
[----:B------:R-:W-:-:S04]  /*0440*/  IADD3 R22, P1, PT, R12, UR14, RZ ;  /* 0x0000000e0c167c10 */ /* 0x000fc8000ff3e0ff */
[----:B0-----:R-:W-:Y:S01]  /*0450*/  IADD3.X R23, PT, PT, R13, UR15, RZ, P1, !PT ;  /* 0x0000000f0d177c10 */ /* 0x001fe20008ffe4ff */
[----:B------:R0:W-:Y:S04]  /*0460*/  STG.E desc[UR8][R24.64], R26 ;  /* 0x0000001a18007986 */ /* 0x0001e8000c101908 */
[----:B------:R-:W2:Y:S04]  /*0470*/  LDG.E R20, desc[UR8][R20.64] ;  /* 0x0000000814147981 */ /* 0x000ea8000c1e1900 */
[----:B------:R-:W2:Y:S01]  /*0480*/  LDG.E R23, desc[UR8][R22.64] ;  /* 0x0000000816177981 */ /* 0x000ea2000c1e1900 */
[----:B------:R-:W-:Y:S01]  /*0490*/  IADD3 R28, P0, PT, R12, UR10, RZ ;  /* 0x0000000a0c1c7c10 */ /* 0x000fe2000ff1e0ff */
[----:B------:R-:W-:-:S03]  /*04a0*/  IMAD R27, R5, 0x4, R3 ;  /* 0x00000004051b7824 */ /* 0x000fc600078e0203 */
[----:B------:R-:W-:Y:S02]  /*04b0*/  IADD3.X R29, PT, PT, R13, UR11, RZ, P0, !PT ;  /* 0x0000000b0d1d7c10 */ /* 0x000fe400087fe4ff */
[----:B--2---:R-:W-:Y:S01]  /*04c0*/  IADD3 R3, PT, PT, R20, R23, RZ ;  /* 0x0000001714037210 */ /* 0x004fe20007ffe0ff */
[----:B------:R-:W-:-:S04]  /*04d0*/  IMAD.WIDE.U32 R20, R27, 0x4, R18 ;  /* 0x000000041b147825 */ /* 0x000fc800078e0012 */
[----:B------:R-:W-:Y:S01]  /*04e0*/  IMAD.WIDE.U32 R22, R27, 0x4, R14 ;  /* 0x000000041b167825 */ /* 0x000fe200078e000e */
[----:B------:R2:W-:Y:S04]  /*04f0*/  STG.E desc[UR8][R28.64], R3 ;  /* 0x000000031c007986 */ /* 0x0005e8000c101908 */
[----:B0-----:R0:W5:Y:S04]  /*0500*/  LDG.E R24, desc[UR8][R20.64] ;  /* 0x0000000814187981 */ /* 0x001168000c1e1900 */
[----:B------:R1:W5:Y:S01]  /*0510*/  LDG.E R25, desc[UR8][R22.64] ;  /* 0x0000000816197981 */ /* 0x000362000c1e1900 */
[----:B--2---:R-:W-:Y:S01]  /*0520*/  LEA R29, R5, R2, 0x2 ;  /* 0x00000002051d7211 */ /* 0x004fe200078e10ff */
[----:B0-----:R-:W-:-:S04]  /*0530*/  IMAD.WIDE.U32 R20, R27, 0x4, R16 ;  /* 0x000000041b147825 */ /* 0x001fc800078e0010 */
[----:B------:R-:W-:-:S04]  /*0540*/  IMAD.WIDE.U32 R2, R29, 0x4, R18 ;  /* 0x000000041d027825 */ /* 0x000fc800078e0012 */
[----:B-1----:R-:W-:-:S04]  /*0550*/  IMAD.WIDE.U32 R22, R29, 0x4, R14 ;  /* 0x000000041d167825 */ /* 0x002fc800078e000e */
[----:B-----5:R-:W-:-:S05]  /*0560*/  IMAD.IADD R24, R24, 0x1, R25 ;  /* 0x0000000118187824 */ /* 0x020fca00078e0219 */
[----:B------:R0:W-:Y:S04]  /*0570*/  STG.E desc[UR8][R20.64], R24 ;  /* 0x0000001814007986 */ /* 0x0001e8000c101908 */
[----:B------:R-:W2:Y:S04]  /*0580*/  LDG.E R2, desc[UR8][R2.64] ;  /* 0x0000000802027981 */ /* 0x000ea8000c1e1900 */
[----:B------:R1:W2:Y:S01]  /*0590*/  LDG.E R26, desc[UR8][R22.64] ;  /* 0x00000008161a7981 */ /* 0x0002a2000c1e1900 */
[----:B------:R-:W-:-:S05]  /*05a0*/  LEA R25, R5, R0, 0x2 ;  /* 0x0000000005197211 */ /* 0x000fca00078e10ff */
[----:B0-----:R-:W-:-:S04]  /*05b0*/  IMAD.WIDE.U32 R20, R25, 0x4, R14 ;  /* 0x0000000419147825 */ /* 0x001fc800078e000e */
[----:B-1----:R-:W-:Y:S01]  /*05c0*/  IMAD.WIDE.U32 R22, R29, 0x4, R16 ;  /* 0x000000041d167825 */ /* 0x002fe200078e0010 */
[----:B--2---:R-:W-:-:S03]  /*05d0*/  IADD3 R26, PT, PT, R2, R26, RZ ;  /* 0x0000001a021a7210 */ /* 0x004fc60007ffe0ff */
[----:B------:R-:W-:Y:S02]  /*05e0*/  IMAD.WIDE.U32 R2, R25, 0x4, R18 ;  /* 0x0000000419027825 */ /* 0x000fe400078e0012 */
[----:B------:R0:W-:Y:S04]  /*05f0*/  STG.E desc[UR8][R22.64], R26 ;  /* 0x0000001a16007986 */ /* 0x0001e8000c101908 */
[----:B------:R1:W2:Y:S04]  /*0600*/  LDG.E R0, desc[UR8][R2.64] ;  /* 0x0000000802007981 */ /* 0x0002a8000c1e1900 */
[----:B------:R5:W2:Y:S01]  /*0610*/  LDG.E R21, desc[UR8][R20.64] ;  /* 0x0000000814157981 */ /* 0x000aa2000c1e1900 */
[----:B------:R-:W-:-:S03]  /*0620*/  IMAD.WIDE.U32 R12, R5, 0x10, R12 ;  /* 0x00000010050c7825 */ /* 0x000fc600078e000c */
[C---:B0-----:R-:W-:Y:S01]  /*0630*/  IADD3 R22, P1, PT, R12.reuse, UR14, RZ ;  /* 0x0000000e0c167c10 */ /* 0x041fe2000ff3e0ff */
[----:B-1----:R-:W-:Y:S01]  /*0640*/  IMAD.WIDE.U32 R2, R25, 0x4, R16 ;  /* 0x0000000419027825 */ /* 0x002fe200078e0010 */
[----:B-----5:R-:W-:Y:S02]  /*0650*/  IADD3 R20, P0, PT, R12, UR12, RZ ;  /* 0x0000000c0c147c10 */ /* 0x020fe4000ff1e0ff */
[C---:B------:R-:W-:Y:S01]  /*0660*/  IADD3.X R23, PT, PT, R13.reuse, UR15, RZ, P1, !PT ;  /* 0x0000000f0d177c10 */ /* 0x040fe20008ffe4ff */
[----:B--2---:R-:W-:Y:S01]  /*0670*/  IMAD.IADD R0, R0, 0x1, R21 ;  /* 0x0000000100007824 */ /* 0x004fe200078e0215 */
[----:B------:R-:W-:-:S04]  /*0680*/  IADD3.X R21, PT, PT, R13, UR13, RZ, P0, !PT ;  /* 0x0000000d0d157c10 */ /* 0x000fc800087fe4ff */
[----:B------:R0:W-:Y:S04]  /*0690*/  STG.E desc[UR8][R2.64], R0 ;  /* 0x0000000002007986 */ /* 0x0001e8000c101908 */
[----:B------:R1:W2:Y:S04]  /*06a0*/  LDG.E R24, desc[UR8][R20.64] ;  /* 0x0000000814187981 */ /* 0x0002a8000c1e1900 */
[----:B------:R-:W2:Y:S01]  /*06b0*/  LDG.E R23, desc[UR8][R22.64] ;  /* 0x0000000816177981 */ /* 0x000ea2000c1e1900 */
[----:B------:R-:W-:Y:S02]  /*06c0*/  LEA R27, R5, R27, 0x2 ;  /* 0x0000001b051b7211 */ /* 0x000fe400078e10ff */
[----:B-1----:R-:W-:-:S03]  /*06d0*/  IADD3 R20, P0, PT, R12, UR10, RZ ;  /* 0x0000000a0c147c10 */ /* 0x002fc6000ff1e0ff */
[----:B0-----:R-:W-:Y:S01]  /*06e0*/  IMAD.WIDE.U32 R2, R27, 0x4, R14 ;  /* 0x000000041b027825 */ /* 0x001fe200078e000e */
[----:B------:R-:W-:Y:S02]  /*06f0*/  IADD3.X R21, PT, PT, R13, UR11, RZ, P0, !PT ;  /* 0x0000000b0d157c10 */ /* 0x000fe400087fe4ff */
[----:B--2---:R-:W-:Y:S01]  /*0700*/  IADD3 R24, PT, PT, R24, R23, RZ ;  /* 0x0000001718187210 */ /* 0x004fe20007ffe0ff */
[----:B------:R-:W-:-:S04]  /*0710*/  IMAD.WIDE.U32 R22, R27, 0x4, R18 ;  /* 0x000000041b167825 */ /* 0x000fc800078e0012 */
[----:B------:R0:W-:Y:S04]  /*0720*/  STG.E desc[UR8][R20.64], R24 ;  /* 0x0000001814007986 */ /* 0x0001e8000c101908 */
[----:B------:R1:W2:Y:S04]  /*0730*/  LDG.E R0, desc[UR8][R22.64] ;  /* 0x0000000816007981 */ /* 0x0002a8000c1e1900 */
[----:B------:R-:W2:Y:S01]  /*0740*/  LDG.E R3, desc[UR8][R2.64] ;  /* 0x0000000802037981 */ /* 0x000ea2000c1e1900 */
[----:B------:R-:W-:Y:S01]  /*0750*/  LEA R29, R5, R29, 0x2 ;  /* 0x0000001d051d7211 */ /* 0x000fe200078e10ff */
[----:B-1----:R-:W-:-:S04]  /*0760*/  IMAD.WIDE.U32 R22, R27, 0x4, R16 ;  /* 0x000000041b167825 */ /* 0x002fc800078e0010 */
[----:B0-----:R-:W-:-:S04]  /*0770*/  IMAD.WIDE.U32 R20, R29, 0x4, R14 ;  /* 0x000000041d147825 */ /* 0x001fc800078e000e */
[----:B--2---:R-:W-:Y:S02]  /*0780*/  IMAD.IADD R0, R0, 0x1, R3 ;  /* 0x0000000100007824 */ /* 0x004fe400078e0203 */
[----:B------:R-:W-:-:S03]  /*0790*/  IMAD.WIDE.U32 R2, R29, 0x4, R18 ;  /* 0x000000041d027825 */ /* 0x000fc600078e0012 */
[----:B------:R0:W-:Y:S04]  /*07a0*/  STG.E desc[UR8][R22.64], R0 ;  /* 0x0000000016007986 */ /* 0x0001e8000c101908 */
[----:B------:R1:W2:Y:S04]  /*07b0*/  LDG.E R26, desc[UR8][R2.64] ;  /* 0x00000008021a7981 */ /* 0x0002a8000c1e1900 */
[----:B------:R-:W2:Y:S01]  /*07c0*/  LDG.E R21, desc[UR8][R20.64] ;  /* 0x0000000814157981 */ /* 0x000ea2000c1e1900 */
[----:B------:R-:W-:Y:S01]  /*07d0*/  LEA R25, R5, R25, 0x2 ;  /* 0x0000001905197211 */ /* 0x000fe200078e10ff */
        /* <DEDUP_REMOVED lines=11> */
[C---:B------:R-:W-:Y:S02]  /*0890*/  IADD3.X R23, PT, PT, R13.reuse, UR15, RZ, P1, !PT ;  /* 0x0000000f0d177c10 */ /* 0x040fe40008ffe4ff */
[----:B------:R-:W-:Y:S02]  /*08a0*/  IADD3.X R21, PT, PT, R13, UR13, RZ, P0, !PT ;  /* 0x0000000d0d157c10 */ /* 0x000fe400087fe4ff */
[----:B--2---:R-:W-:-:S05]  /*08b0*/  IADD3 R24, PT, PT, R24, R0, RZ ;  /* 0x0000000018187210 */ /* 0x004fca0007ffe0ff */
[----:B------:R0:W-:Y:S04]  /*08c0*/  STG.E desc[UR8][R2.64], R24 ;  /* 0x0000001802007986 */ /* 0x0001e8000c101908 */
[----:B------:R1:W2:Y:S04]  /*08d0*/  LDG.E R28, desc[UR8][R20.64] ;  /* 0x00000008141c7981 */ /* 0x0002a8000c1e1900 */
[----:B------:R-:W2:Y:S01]  /*08e0*/  LDG.E R23, desc[UR8][R22.64] ;  /* 0x0000000816177981 */ /* 0x000ea2000c1e1900 */
[----:B------:R-:W-:Y:S01]  /*08f0*/  IADD3 R26, P0, PT, R12, UR10, RZ ;  /* 0x0000000a0c1a7c10 */ /* 0x000fe2000ff1e0ff */
[----:B------:R-:W-:-:S03]  /*0900*/  IMAD R0, R5, 0x4, R27 ;  /* 0x0000000405007824 */ /* 0x000fc600078e021b */
[----:B------:R-:W-:Y:S01]  /*0910*/  IADD3.X R27, PT, PT, R13, UR11, RZ, P0, !PT ;  /* 0x0000000b0d1b7c10 */ /* 0x000fe200087fe4ff */
[----:B0-----:R-:W-:-:S04]  /*0920*/  IMAD.WIDE.U32 R2, R0, 0x4, R14 ;  /* 0x0000000400027825 */ /* 0x001fc800078e000e */
[----:B-1----:R-:W-:Y:S01]  /*0930*/  IMAD.WIDE.U32 R20, R0, 0x4, R18 ;  /* 0x0000000400147825 */ /* 0x002fe200078e0012 */
[----:B--2---:R-:W-:-:S05]  /*0940*/  IADD3 R28, PT, PT, R28, R23, RZ ;  /* 0x000000171c1c7210 */ /* 0x004fca0007ffe0ff */
[----:B------:R0:W-:Y:S04]  /*0950*/  STG.E desc[UR8][R26.64], R28 ;  /* 0x0000001c1a007986 */ /* 0x0001e8000c101908 */
[----:B------:R1:W2:Y:S04]  /*0960*/  LDG.E R24, desc[UR8][R20.64] ;  /* 0x0000000814187981 */ /* 0x0002a8000c1e1900 */
[----:B------:R-:W2:Y:S01]  /*0970*/  LDG.E R3, desc[UR8][R2.64] ;  /* 0x0000000802037981 */ /* 0x000ea2000c1e1900 */
[----:B------:R-:W-:Y:S01]  /*0980*/  LEA R29, R5, R29, 0x2 ;  /* 0x0000001d051d7211 */ /* 0x000fe200078e10ff */
[----:B-1----:R-:W-:-:S04]  /*0990*/  IMAD.WIDE.U32 R20, R0, 0x4, R16 ;  /* 0x0000000400147825 */ /* 0x002fc800078e0010 */
[----:B------:R-:W-:Y:S01]  /*09a0*/  IMAD.WIDE.U32 R22, R29, 0x4, R14 ;  /* 0x000000041d167825 */ /* 0x000fe200078e000e */
[----:B--2---:R-:W-:-:S03]  /*09b0*/  IADD3 R24, PT, PT, R24, R3, RZ ;  /* 0x0000000318187210 */ /* 0x004fc60007ffe0ff */
[C---:B------:R-:W-:Y:S02]  /*09c0*/  IMAD.WIDE.U32 R2, R29.reuse, 0x4, R18 ;  /* 0x000000041d027825 */ /* 0x040fe400078e0012 */
[----:B------:R-:W-:Y:S04]  /*09d0*/  STG.E desc[UR8][R20.64], R24 ;  /* 0x0000001814007986 */ /* 0x000fe8000c101908 */
[----:B------:R-:W2:Y:S04]  /*09e0*/  LDG.E R2, desc[UR8][R2.64] ;  /* 0x0000000802027981 */ /* 0x000ea8000c1e1900 */
[----:B------:R-:W2:Y:S01]  /*09f0*/  LDG.E R23, desc[UR8][R22.64] ;  /* 0x0000000816177981 */ /* 0x000ea2000c1e1900 */
[----:B0-----:R-:W-:-:S04]  /*0a00*/  IMAD.WIDE.U32 R26, R29, 0x4, R16 ;  /* 0x000000041d1a7825 */ /* 0x001fc800078e0010 */
[----:B------:R-:W-:Y:S01]  /*0a10*/  IMAD R25, R5, 0x4, R25 ;  /* 0x0000000405197824 */ /* 0x000fe200078e0219 */
[----:B--2---:R-:W-:-:S03]  /*0a20*/  IADD3 R28, PT, PT, R2, R23, RZ ;  /* 0x00000017021c7210 */ /* 0x004fc60007ffe0ff */
[C---:B------:R-:W-:Y:S02]  /*0a30*/  IMAD.WIDE.U32 R22, R25.reuse, 0x4, R18 ;  /* 0x0000000419167825 */ /* 0x040fe400078e0012 */
[----:B------:R0:W-:Y:S04]  /*0a40*/  STG.E desc[UR8][R26.64], R28 ;  /* 0x0000001c1a007986 */ /* 0x0001e8000c101908 */
[----:B------:R-:W2:Y:S01]  /*0a50*/  LDG.E R22, desc[UR8][R22.64] ;  /* 0x0000000816167981 */ /* 0x000ea2000c1e1900 */
[----:B0-----:R-:W-:-:S05]  /*0a60*/  IMAD.WIDE.U32 R26, R25, 0x4, R14 ;  /* 0x00000004191a7825 */ /* 0x001fca00078e000e */
[----:B------:R-:W2:Y:S01]  /*0a70*/  LDG.E R24, desc[UR8][R26.64] ;  /* 0x000000081a187981 */ /* 0x000ea2000c1e1900 */
[----:B------:R-:W-:-:S04]  /*0a80*/  UIADD3 UR6, UPT, UPT, UR6, 0x10, URZ ;  /* 0x0000001006067890 */ /* 0x000fc8000fffe0ff */
[----:B------:R-:W-:Y:S01]  /*0a90*/  UISETP.GE.AND UP1, UPT, UR6, -0xc, UPT ;  /* 0xfffffff40600788c */ /* 0x000fe2000bf26270 */
[----:B------:R-:W-:Y:S01]  /*0aa0*/  IMAD.WIDE.U32 R20, R25, 0x4, R16 ;  /* 0x0000000419147825 */ /* 0x000fe200078e0010 */
[C---:B------:R-:W-:Y:S02]  /*0ab0*/  LEA R3, R5.reuse, R0, 0x2 ;  /* 0x0000000005037211 */ /* 0x040fe400078e10ff */
[C---:B------:R-:W-:Y:S01]  /*0ac0*/  LEA R0, R5.reuse, R25, 0x2 ;  /* 0x0000001905007211 */ /* 0x040fe200078e10ff */
[----:B------:R-:W-:Y:S01]  /*0ad0*/  IMAD R2, R5, 0x4, R29 ;  /* 0x0000000405027824 */ /* 0x000fe200078e021d */
[----:B--2---:R-:W-:-:S05]  /*0ae0*/  IADD3 R24, PT, PT, R22, R24, RZ ;  /* 0x0000001816187210 */ /* 0x004fca0007ffe0ff */
[----:B------:R0:W-:Y:S02]  /*0af0*/  STG.E desc[UR8][R20.64], R24 ;  /* 0x0000001814007986 */ /* 0x0001e4000c101908 */
[----:B0-----:R-:W-:Y:S01]  /*0b00*/  IMAD.WIDE.U32 R20, R5, 0x10, R12 ;  /* 0x0000001005147825 */ /* 0x001fe200078e000c */
[----:B------:R-:W-:Y:S06]  /*0b10*/  BRA.U !UP1, `(.L_x_4) ;  /* 0xfffffff509bc7547 */ /* 0x000fec000b83ffff */
.L_x_3:
[----:B------:R-:W-:-:S04]  /*0b20*/  UIADD3 UR7, UPT, UPT, -UR6, URZ, URZ ;  /* 0x000000ff06077290 */ /* 0x000fc8000fffe1ff */
[----:B------:R-:W-:-:S09]  /*0b30*/  UISETP.GT.AND UP1, UPT, UR7, 0x4, UPT ;  /* 0x000000040700788c */ /* 0x000fd2000bf24270 */
[----:B------:R-:W-:Y:S05]  /*0b40*/  BRA.U !UP1, `(.L_x_5) ;  /* 0x0000000509347547 */ /* 0x000fea000b800000 */
[----:B------:R-:W5:Y:S01]  /*0b50*/  LDCU.128 UR12, c[0x0][0x380] ;  /* 0x00007000ff0c77ac */ /* 0x000f620008000c00 */
[----:B------:R-:W0:Y:S01]  /*0b60*/  LDC.64 R12, c[0x0][0x380] ;  /* 0x0000e000ff0c7b82 */ /* 0x000e220000000a00 */
[----:B------:R-:W1:Y:S07]  /*0b70*/  LDCU.64 UR10, c[0x0][0x390] ;  /* 0x00007200ff0a77ac */ /* 0x000e6e0008000a00 */
[----:B------:R-:W2:Y:S01]  /*0b80*/  LDC.64 R14, c[0x0][0x388] ;  /* 0x0000e200ff0e7b82 */ /* 0x000ea20000000a00 */
[----:B-----5:R-:W-:-:S02]  /*0b90*/  IADD3 R22, P1, PT, R20, UR14, RZ ;  /* 0x0000000e14167c10 */ /* 0x020fc4000ff3e0ff */
[----:B------:R-:W-:Y:S02]  /*0ba0*/  IADD3 R16, P0, PT, R20, UR12, RZ ;  /* 0x0000000c14107c10 */ /* 0x000fe4000ff1e0ff */
[C---:B------:R-:W-:Y:S02]  /*0bb0*/  IADD3.X R23, PT, PT, R21.reuse, UR15, RZ, P1, !PT ;  /* 0x0000000f15177c10 */ /* 0x040fe40008ffe4ff */
[----:B------:R-:W-:-:S04]  /*0bc0*/  IADD3.X R17, PT, PT, R21, UR13, RZ, P0, !PT ;  /* 0x0000000d15117c10 */ /* 0x000fc800087fe4ff */
[----:B------:R-:W5:Y:S04]  /*0bd0*/  LDG.E R23, desc[UR8][R22.64] ;  /* 0x0000000816177981 */ /* 0x000f68000c1e1900 */
[----:B------:R-:W5:Y:S01]  /*0be0*/  LDG.E R16, desc[UR8][R16.64] ;  /* 0x0000000810107981 */ /* 0x000f62000c1e1900 */
[----:B-1----:R-:W-:Y:S01]  /*0bf0*/  IADD3 R18, P0, PT, R20, UR10, RZ ;  /* 0x0000000a14127c10 */ /* 0x002fe2000ff1e0ff */
[----:B0-----:R-:W-:-:S03]  /*0c00*/  IMAD.WIDE.U32 R24, R3, 0x4, R12 ;  /* 0x0000000403187825 */ /* 0x001fc600078e000c */
[----:B------:R-:W-:Y:S01]  /*0c10*/  IADD3.X R19, PT, PT, R21, UR11, RZ, P0, !PT ;  /* 0x0000000b15137c10 */ /* 0x000fe200087fe4ff */
[----:B--2---:R-:W-:Y:S01]  /*0c20*/  IMAD.WIDE.U32 R26, R3, 0x4, R14 ;  /* 0x00000004031a7825 */ /* 0x004fe200078e000e */
[----:B-----5:R-:W-:Y:S02]  /*0c30*/  IADD3 R29, PT, PT, R16, R23, RZ ;  /* 0x00000017101d7210 */ /* 0x020fe40007ffe0ff */
[----:B------:R-:W0:Y:S03]  /*0c40*/  LDC.64 R16, c[0x0][0x390] ;  /* 0x0000e400ff107b82 */ /* 0x000e260000000a00 */
[----:B------:R0:W-:Y:S04]  /*0c50*/  STG.E desc[UR8][R18.64], R29 ;  /* 0x0000001d12007986 */ /* 0x0001e8000c101908 */
[----:B------:R-:W2:Y:S04]  /*0c60*/  LDG.E R24, desc[UR8][R24.64] ;  /* 0x0000000818187981 */ /* 0x000ea8000c1e1900 */
[----:B------:R-:W2:Y:S01]  /*0c70*/  LDG.E R27, desc[UR8][R26.64] ;  /* 0x000000081a1b7981 */ /* 0x000ea2000c1e1900 */
[----:B------:R-:W-:-:S04]  /*0c80*/  IMAD.WIDE.U32 R22, R2, 0x4, R12 ;  /* 0x0000000402167825 */ /* 0x000fc800078e000c */
[----:B0-----:R-:W-:Y:S01]  /*0c90*/  IMAD.WIDE.U32 R28, R3, 0x4, R16 ;  /* 0x00000004031c7825 */ /* 0x001fe200078e0010 */
[----:B--2---:R-:W-:-:S03]  /*0ca0*/  IADD3 R27, PT, PT, R24, R27, RZ ;  /* 0x0000001b181b7210 */ /* 0x004fc60007ffe0ff */
[C---:B------:R-:W-:Y:S02]  /*0cb0*/  IMAD.WIDE.U32 R24, R2.reuse, 0x4, R14 ;  /* 0x0000000402187825 */ /* 0x040fe400078e000e */
[----:B------:R0:W-:Y:S04]  /*0cc0*/  STG.E desc[UR8][R28.64], R27 ;  /* 0x0000001b1c007986 */ /* 0x0001e8000c101908 */
[----:B------:R-:W2:Y:S04]  /*0cd0*/  LDG.E R22, desc[UR8][R22.64] ;  /* 0x0000000816167981 */ /* 0x000ea8000c1e1900 */
[----:B------:R-:W2:Y:S01]  /*0ce0*/  LDG.E R25, desc[UR8][R24.64] ;  /* 0x0000000818197981 */ /* 0x000ea2000c1e1900 */
[----:B------:R-:W-:-:S04]  /*0cf0*/  IMAD.WIDE.U32 R18, R2, 0x4, R16 ;  /* 0x0000000402127825 */ /* 0x000fc800078e0010 */
[----:B0-----:R-:W-:-:S04]  /*0d00*/  IMAD.WIDE.U32 R26, R0, 0x4, R12 ;  /* 0x00000004001a7825 */ /* 0x001fc800078e000c */
[----:B------:R-:W-:-:S04]  /*0d10*/  IMAD.WIDE.U32 R28, R0, 0x4, R14 ;  /* 0x00000004001c7825 */ /* 0x000fc800078e000e */
[----:B--2---:R-:W-:-:S05]  /*0d20*/  IMAD.IADD R25, R22, 0x1, R25 ;  /* 0x0000000116197824 */ /* 0x004fca00078e0219 */
[----:B------:R0:W-:Y:S04]  /*0d30*/  STG.E desc[UR8][R18.64], R25 ;  /* 0x0000001912007986 */ /* 0x0001e8000c101908 */
[----:B------:R-:W2:Y:S04]  /*0d40*/  LDG.E R26, desc[UR8][R26.64] ;  /* 0x000000081a1a7981 */ /* 0x000ea8000c1e1900 */
[----:B------:R-:W2:Y:S01]  /*0d50*/  LDG.E R23, desc[UR8][R28.64] ;  /* 0x000000081c177981 */ /* 0x000ea2000c1e1900 */
[----:B0-----:R-:W-:-:S04]  /*0d60*/  IMAD.WIDE.U32 R18, R5, 0x10, R20 ;  /* 0x0000001005127825 */ /* 0x001fc800078e0014 */
[----:B------:R-:W-:Y:S01]  /*0d70*/  IMAD.WIDE.U32 R20, R0, 0x4, R16 ;  /* 0x0000000400147825 */ /* 0x000fe200078e0010 */
[C---:B------:R-:W-:Y:S02]  /*0d80*/  IADD3 R24, P1, PT, R18.reuse, UR14, RZ ;  /* 0x0000000e12187c10 */ /* 0x040fe4000ff3e0ff */
[----:B------:R-:W-:Y:S02]  /*0d90*/  IADD3 R22, P0, PT, R18, UR12, RZ ;  /* 0x0000000c12167c10 */ /* 0x000fe4000ff1e0ff */
[----:B------:R-:W-:Y:S02]  /*0da0*/  IADD3.X R25, PT, PT, R19, UR15, RZ, P1, !PT ;  /* 0x0000000f13197c10 */ /* 0x000fe40008ffe4ff */
[----:B--2---:R-:W-:-:S05]  /*0db0*/  IADD3 R23, PT, PT, R26, R23, RZ ;  /* 0x000000171a177210 */ /* 0x004fca0007ffe0ff */
[----:B------:R0:W-:Y:S04]  /*0dc0*/  STG.E desc[UR8][R20.64], R23 ;  /* 0x0000001714007986 */ /* 0x0001e8000c101908 */
[----:B------:R-:W2:Y:S01]  /*0dd0*/  LDG.E R25, desc[UR8][R24.64] ;  /* 0x0000000818197981 */ /* 0x000ea2000c1e1900 */
[----:B0-----:R-:W-:-:S05]  /*0de0*/  IADD3.X R23, PT, PT, R19, UR13, RZ, P0, !PT ;  /* 0x0000000d13177c10 */ /* 0x001fca00087fe4ff */
[----:B------:R-:W2:Y:S01]  /*0df0*/  LDG.E R22, desc[UR8][R22.64] ;  /* 0x0000000816167981 */ /* 0x000ea2000c1e1900 */
[----:B------:R-:W-:Y:S02]  /*0e00*/  LEA R3, R5, R3, 0x2 ;  /* 0x0000000305037211 */ /* 0x000fe400078e10ff */
[----:B------:R-:W-:-:S03]  /*0e10*/  IADD3 R26, P0, PT, R18, UR10, RZ ;  /* 0x0000000a121a7c10 */ /* 0x000fc6000ff1e0ff */
[----:B------:R-:W-:Y:S01]  /*0e20*/  IMAD.WIDE.U32 R20, R3, 0x4, R14 ;  /* 0x0000000403147825 */ /* 0x000fe200078e000e */
[----:B------:R-:W-:-:S03]  /*0e30*/  IADD3.X R27, PT, PT, R19, UR11, RZ, P0, !PT ;  /* 0x0000000b131b7c10 */ /* 0x000fc600087fe4ff */
[----:B------:R-:W-:Y:S01]  /*0e40*/  IMAD.WIDE.U32 R28, R3, 0x4, R12 ;  /* 0x00000004031c7825 */ /* 0x000fe200078e000c */
[----:B--2---:R-:W-:-:S05]  /*0e50*/  IADD3 R22, PT, PT, R22, R25, RZ ;  /* 0x0000001916167210 */ /* 0x004fca0007ffe0ff */
[----:B------:R0:W-:Y:S04]  /*0e60*/  STG.E desc[UR8][R26.64], R22 ;  /* 0x000000161a007986 */ /* 0x0001e8000c101908 */
[----:B------:R1:W2:Y:S04]  /*0e70*/  LDG.E R24, desc[UR8][R28.64] ;  /* 0x000000081c187981 */ /* 0x0002a8000c1e1900 */
[----:B------:R-:W2:Y:S01]  /*0e80*/  LDG.E R21, desc[UR8][R20.64] ;  /* 0x0000000814157981 */ /* 0x000ea2000c1e1900 */
[----:B------:R-:W-:Y:S02]  /*0e90*/  IMAD R23, R5, 0x4, R2 ;  /* 0x0000000405177824 */ /* 0x000fe400078e0202 */
[----:B-1----:R-:W-:Y:S01]  /*0ea0*/  IMAD.WIDE.U32 R28, R3, 0x4, R16 ;  /* 0x00000004031c7825 */ /* 0x002fe200078e0010 */
[----:B--2---:R-:W-:-:S03]  /*0eb0*/  IADD3 R2, PT, PT, R24, R21, RZ ;  /* 0x0000001518027210 */ /* 0x004fc60007ffe0ff */
[----:B------:R-:W-:-:S04]  /*0ec0*/  IMAD.WIDE.U32 R20, R23, 0x4, R12 ;  /* 0x0000000417147825 */ /* 0x000fc800078e000c */
[----:B------:R-:W-:Y:S01]  /*0ed0*/  IMAD.WIDE.U32 R24, R23, 0x4, R14 ;  /* 0x0000000417187825 */ /* 0x000fe200078e000e */
[----:B------:R1:W-:Y:S04]  /*0ee0*/  STG.E desc[UR8][R28.64], R2 ;  /* 0x000000021c007986 */ /* 0x0003e8000c101908 */
[----:B------:R-:W2:Y:S04]  /*0ef0*/  LDG.E R20, desc[UR8][R20.64] ;  /* 0x0000000814147981 */ /* 0x000ea8000c1e1900 */
[----:B0-----:R0:W2:Y:S01]  /*0f00*/  LDG.E R22, desc[UR8][R24.64] ;  /* 0x0000000818167981 */ /* 0x0010a2000c1e1900 */
[----:B------:R-:W-:-:S05]  /*0f10*/  LEA R27, R5, R0, 0x2 ;  /* 0x00000000051b7211 */ /* 0x000fca00078e10ff */
[----:B------:R-:W-:-:S04]  /*0f20*/  IMAD.WIDE.U32 R12, R27, 0x4, R12 ;  /* 0x000000041b0c7825 */ /* 0x000fc800078e000c */
[----:B0-----:R-:W-:-:S04]  /*0f30*/  IMAD.WIDE.U32 R24, R23, 0x4, R16 ;  /* 0x0000000417187825 */ /* 0x001fc800078e0010 */
[----:B------:R-:W-:Y:S01]  /*0f40*/  IMAD.WIDE.U32 R14, R27, 0x4, R14 ;  /* 0x000000041b0e7825 */ /* 0x000fe200078e000e */
[----:B--2---:R-:W-:-:S05]  /*0f50*/  IADD3 R22, PT, PT, R20, R22, RZ ;  /* 0x0000001614167210 */ /* 0x004fca0007ffe0ff */
[----:B------:R0:W-:Y:S04]  /*0f60*/  STG.E desc[UR8][R24.64], R22 ;  /* 0x0000001618007986 */ /* 0x0001e8000c101908 */
[----:B------:R-:W2:Y:S04]  /*0f70*/  LDG.E R12, desc[UR8][R12.64] ;  /* 0x000000080c0c7981 */ /* 0x000ea8000c1e1900 */
[----:B------:R-:W2:Y:S01]  /*0f80*/  LDG.E R15, desc[UR8][R14.64] ;  /* 0x000000080e0f7981 */ /* 0x000ea2000c1e1900 */
[----:B------:R-:W-:Y:S01]  /*0f90*/  IMAD.WIDE.U32 R16, R27, 0x4, R16 ;  /* 0x000000041b107825 */ /* 0x000fe200078e0010 */
[----:B------:R-:W-:-:S02]  /*0fa0*/  LEA R3, R5, R3, 0x2 ;  /* 0x0000000305037211 */ /* 0x000fc400078e10ff */
[C---:B-1----:R-:W-:Y:S01]  /*0fb0*/  LEA R2, R5.reuse, R23, 0x2 ;  /* 0x0000001705027211 */ /* 0x042fe200078e10ff */
[C---:B------:R-:W-:Y:S01]  /*0fc0*/  IMAD.WIDE.U32 R20, R5.reuse, 0x10, R18 ;  /* 0x0000001005147825 */ /* 0x040fe200078e0012 */
[----:B------:R-:W-:Y:S01]  /*0fd0*/  LEA R0, R5, R27, 0x2 ;  /* 0x0000001b05007211 */ /* 0x000fe200078e10ff */
[----:B------:R-:W-:Y:S02]  /*0fe0*/  UIADD3 UR6, UPT, UPT, UR6, 0x8, URZ ;  /* 0x0000000806067890 */ /* 0x000fe4000fffe0ff */
[----:B------:R-:W-:Y:S01]  /*0ff0*/  UPLOP3.LUT UP0, UPT, UPT, UPT, UPT, 0x40, 0x4 ;  /* 0x000000000004789c */ /* 0x000fe20003f0e870 */
[----:B--2---:R-:W-:-:S05]  /*1000*/  IMAD.IADD R29, R12, 0x1, R15 ;  /* 0x000000010c1d7824 */ /* 0x004fca00078e020f */
[----:B------:R0:W-:Y:S05]  /*1010*/  STG.E desc[UR8][R16.64], R29 ;  /* 0x0000001d10007986 */ /* 0x0001ea000c101908 */
.L_x_5:
[----:B------:R-:W-:-:S09]  /*1020*/  UISETP.NE.OR UP0, UPT, UR6, URZ, UP0 ;  /* 0x000000ff0600728c */ /* 0x000fd20008705670 */
[----:B------:R-:W-:Y:S05]  /*1030*/  BRA.U !UP0, `(.L_x_1) ;  /* 0x0000000108987547 */ /* 0x000fea000b800000 */
.L_x_2:
[C---:B---3--:R-:W-:Y:S02]  /*1040*/  IADD3 R18, P1, PT, R20.reuse, UR18, RZ ;  /* 0x0000001214127c10 */ /* 0x048fe4000ff3e0ff */
[----:B0-----:R-:W-:Y:S02]  /*1050*/  IADD3 R16, P0, PT, R20, UR16, RZ ;  /* 0x0000001014107c10 */ /* 0x001fe4000ff1e0ff */
[C---:B------:R-:W-:Y:S02]  /*1060*/  IADD3.X R19, PT, PT, R21.reuse, UR19, RZ, P1, !PT ;  /* 0x0000001315137c10 */ /* 0x040fe40008ffe4ff */
[----:B------:R-:W-:-:S04]  /*1070*/  IADD3.X R17, PT, PT, R21, UR17, RZ, P0, !PT ;  /* 0x0000001115117c10 */ /* 0x000fc800087fe4ff */
[----:B------:R-:W3:Y:S04]  /*1080*/  LDG.E R19, desc[UR8][R18.64] ;  /* 0x0000000812137981 */ /* 0x000ee8000c1e1900 */
[----:B------:R-:W3:Y:S01]  /*1090*/  LDG.E R16, desc[UR8][R16.64] ;  /* 0x0000000810107981 */ /* 0x000ee2000c1e1900 */
[----:B------:R-:W-:Y:S01]  /*10a0*/  IADD3 R12, P0, PT, R20, UR20, RZ ;  /* 0x00000014140c7c10 */ /* 0x000fe2000ff1e0ff */
[----:B--2---:R-:W-:-:S03]  /*10b0*/  IMAD.WIDE.U32 R22, R3, 0x4, R8 ;  /* 0x0000000403167825 */ /* 0x004fc600078e0008 */
[----:B------:R-:W-:Y:S01]  /*10c0*/  IADD3.X R13, PT, PT, R21, UR21, RZ, P0, !PT ;  /* 0x00000015150d7c10 */ /* 0x000fe200087fe4ff */
[----:B----4-:R-:W-:-:S04]  /*10d0*/  IMAD.WIDE.U32 R24, R3, 0x4, R10 ;  /* 0x0000000403187825 */ /* 0x010fc800078e000a */
[----:B---3--:R-:W-:-:S05]  /*10e0*/  IMAD.IADD R29, R16, 0x1, R19 ;  /* 0x00000001101d7824 */ /* 0x008fca00078e0213 */
[----:B------:R0:W-:Y:S04]  /*10f0*/  STG.E desc[UR8][R12.64], R29 ;  /* 0x0000001d0c007986 */ /* 0x0001e8000c101908 */
[----:B------:R-:W2:Y:S04]  /*1100*/  LDG.E R22, desc[UR8][R22.64] ;  /* 0x0000000816167981 */ /* 0x000ea8000c1e1900 */
[----:B------:R-:W2:Y:S01]  /*1110*/  LDG.E R25, desc[UR8][R24.64] ;  /* 0x0000000818197981 */ /* 0x000ea2000c1e1900 */
[----:B-1----:R-:W-:-:S04]  /*1120*/  IMAD.WIDE.U32 R14, R3, 0x4, R6 ;  /* 0x00000004030e7825 */ /* 0x002fc800078e0006 */
[----:B------:R-:W-:-:S04]  /*1130*/  IMAD.WIDE.U32 R18, R2, 0x4, R8 ;  /* 0x0000000402127825 */ /* 0x000fc800078e0008 */
[----:B------:R-:W-:Y:S01]  /*1140*/  IMAD.WIDE.U32 R26, R2, 0x4, R10 ;  /* 0x00000004021a7825 */ /* 0x000fe200078e000a */
[----:B--2---:R-:W-:-:S05]  /*1150*/  IADD3 R28, PT, PT, R22, R25, RZ ;  /* 0x00000019161c7210 */ /* 0x004fca0007ffe0ff */
[----:B------:R1:W-:Y:S04]  /*1160*/  STG.E desc[UR8][R14.64], R28 ;  /* 0x0000001c0e007986 */ /* 0x0003e8000c101908 */
[----:B------:R-:W2:Y:S04]  /*1170*/  LDG.E R18, desc[UR8][R18.64] ;  /* 0x0000000812127981 */ /* 0x000ea8000c1e1900 */
[----:B------:R-:W2:Y:S01]  /*1180*/  LDG.E R27, desc[UR8][R26.64] ;  /* 0x000000081a1b7981 */ /* 0x000ea2000c1e1900 */
[----:B------:R-:W-:-:S04]  /*1190*/  IMAD.WIDE.U32 R16, R2, 0x4, R6 ;  /* 0x0000000402107825 */ /* 0x000fc800078e0006 */
[----:B0-----:R-:W-:-:S04]  /*11a0*/  IMAD.WIDE.U32 R12, R0, 0x4, R8 ;  /* 0x00000004000c7825 */ /* 0x001fc800078e0008 */
[----:B------:R-:W-:Y:S01]  /*11b0*/  IMAD.WIDE.U32 R22, R0, 0x4, R10 ;  /* 0x0000000400167825 */ /* 0x000fe200078e000a */
[----:B--2---:R-:W-:-:S05]  /*11c0*/  IADD3 R29, PT, PT, R18, R27, RZ ;  /* 0x0000001b121d7210 */ /* 0x004fca0007ffe0ff */
[----:B------:R0:W-:Y:S04]  /*11d0*/  STG.E desc[UR8][R16.64], R29 ;  /* 0x0000001d10007986 */ /* 0x0001e8000c101908 */
[----:B------:R-:W1:Y:S04]  /*11e0*/  LDG.E R12, desc[UR8][R12.64] ;  /* 0x000000080c0c7981 */ /* 0x000e68000c1e1900 */
[----:B------:R-:W1:Y:S01]  /*11f0*/  LDG.E R23, desc[UR8][R22.64] ;  /* 0x0000000816177981 */ /* 0x000e62000c1e1900 */
[----:B------:R-:W-:Y:S01]  /*1200*/  IMAD.WIDE.U32 R24, R0, 0x4, R6 ;  /* 0x0000000400187825 */ /* 0x000fe200078e0006 */
[----:B------:R-:W-:-:S04]  /*1210*/  UIADD3 UR6, UPT, UPT, UR6, 0x4, URZ ;  /* 0x0000000406067890 */ /* 0x000fc8000fffe0ff */
[----:B------:R-:W-:Y:S01]  /*1220*/  UISETP.NE.AND UP0, UPT, UR6, URZ, UPT ;  /* 0x000000ff0600728c */ /* 0x000fe2000bf05270 */
[C---:B------:R-:W-:Y:S01]  /*1230*/  IMAD R3, R5.reuse, 0x4, R3 ;  /* 0x0000000405037824 */ /* 0x040fe200078e0203 */
[C---:B------:R-:W-:Y:S01]  /*1240*/  LEA R2, R5.reuse, R2, 0x2 ;  /* 0x0000000205027211 */ /* 0x040fe200078e10ff */
[C---:B------:R-:W-:Y:S01]  /*1250*/  IMAD.WIDE.U32 R20, R5.reuse, 0x10, R20 ;  /* 0x0000001005147825 */ /* 0x040fe200078e0014 */
[----:B------:R-:W-:Y:S02]  /*1260*/  LEA R0, R5, R0, 0x2 ;  /* 0x0000000005007211 */ /* 0x000fe400078e10ff */
[----:B-1----:R-:W-:-:S05]  /*1270*/  IADD3 R15, PT, PT, R12, R23, RZ ;  /* 0x000000170c0f7210 */ /* 0x002fca0007ffe0ff */
[----:B------:R0:W-:Y:S01]  /*1280*/  STG.E desc[UR8][R24.64], R15 ;  /* 0x0000000f18007986 */ /* 0x0001e2000c101908 */
[----:B------:R-:W-:Y:S05]  /*1290*/  BRA.U UP0, `(.L_x_2) ;  /* 0xfffffffd00687547 */ /* 0x000fea000b83ffff */
.L_x_1:
[----:B------:R-:W-:-:S13]  /*12a0*/  ISETP.NE.AND P0, PT, RZ, UR5, PT ;  /* 0x00000005ff007c0c */ /* 0x000fda000bf05270 */
[----:B0--3--:R-:W-:Y:S05]  /*12b0*/  @!P0 EXIT ;  /* 0x000000000000894d */ /* 0x009fea0003800000 */
[----:B--2---:R-:W-:Y:S01]  /*12c0*/  IMAD R2, R5, UR4, R4 ;  /* 0x0000000405027c24 */ /* 0x004fe2000f8e0204 */
[----:B------:R-:W0:Y:S03]  /*12d0*/  LDCU.64 UR6, c[0x0][0x390] ;  /* 0x00007200ff0677ac */ /* 0x000e260008000a00 */
[----:B------:R-:W-:Y:S01]  /*12e0*/  IMAD.WIDE.U32 R2, R2, 0x4, RZ ;  /* 0x0000000402027825 */ /* 0x000fe200078e00ff */
[----:B------:R-:W2:Y:S01]  /*12f0*/  LDCU.128 UR12, c[0x0][0x380] ;  /* 0x00007000ff0c77ac */ /* 0x000ea20008000c00 */
[----:B------:R-:W-:-:S12]  /*1300*/  UIADD3 UR5, UPT, UPT, -UR5, URZ, URZ ;  /* 0x000000ff05057290 */ /* 0x000fd8000fffe1ff */
.L_x_6:
[C---:B--2---:R-:W-:Y:S02]  /*1310*/  IADD3 R8, P1, PT, R2.reuse, UR14, RZ ;  /* 0x0000000e02087c10 */ /* 0x044fe4000ff3e0ff */
[----:B-1----:R-:W-:Y:S02]  /*1320*/  IADD3 R6, P0, PT, R2, UR12, RZ ;  /* 0x0000000c02067c10 */ /* 0x002fe4000ff1e0ff */
[C---:B------:R-:W-:Y:S02]  /*1330*/  IADD3.X R9, PT, PT, R3.reuse, UR15, RZ, P1, !PT ;  /* 0x0000000f03097c10 */ /* 0x040fe40008ffe4ff */
[----:B------:R-:W-:-:S04]  /*1340*/  IADD3.X R7, PT, PT, R3, UR13, RZ, P0, !PT ;  /* 0x0000000d03077c10 */ /* 0x000fc800087fe4ff */
[----:B------:R-:W2:Y:S04]  /*1350*/  LDG.E R9, desc[UR8][R8.64] ;  /* 0x0000000808097981 */ /* 0x000ea8000c1e1900 */
[----:B------:R-:W2:Y:S01]  /*1360*/  LDG.E R6, desc[UR8][R6.64] ;  /* 0x0000000806067981 */ /* 0x000ea2000c1e1900 */
[----:B0--34-:R-:W-:-:S04]  /*1370*/  IADD3 R10, P0, PT, R2, UR6, RZ ;  /* 0x00000006020a7c10 */ /* 0x019fc8000ff1e0ff */
[----:B------:R-:W-:Y:S01]  /*1380*/  IADD3.X R11, PT, PT, R3, UR7, RZ, P0, !PT ;  /* 0x00000007030b7c10 */ /* 0x000fe200087fe4ff */
[----:B------:R-:W-:-:S04]  /*1390*/  UIADD3 UR5, UPT, UPT, UR5, 0x1, URZ ;  /* 0x0000000105057890 */ /* 0x000fc8000fffe0ff */
[----:B------:R-:W-:Y:S01]  /*13a0*/  UISETP.NE.AND UP0, UPT, UR5, URZ, UPT ;  /* 0x000000ff0500728c */ /* 0x000fe2000bf05270 */
[----:B------:R-:W-:Y:S01]  /*13b0*/  IMAD.WIDE.U32 R2, R5, 0x4, R2 ;  /* 0x0000000405027825 */ /* 0x000fe200078e0002 */
[----:B--2---:R-:W-:-:S05]  /*13c0*/  IADD3 R13, PT, PT, R6, R9, RZ ;  /* 0x00000009060d7210 */ /* 0x004fca0007ffe0ff */
[----:B------:R3:W-:Y:S02]  /*13d0*/  STG.E desc[UR8][R10.64], R13 ;  /* 0x0000000d0a007986 */ /* 0x0007e4000c101908 */
[----:B------:R-:W-:Y:S05]  /*13e0*/  BRA.U UP0, `(.L_x_6) ;  /* 0xfffffffd00c87547 */ /* 0x000fea000b83ffff */
[----:B------:R-:W-:Y:S05]  /*13f0*/  EXIT ;  /* 0x000000000000794d */ /* 0x000fea0003800000 */
.L_x_7:
        /* <DEDUP_REMOVED lines=16> */
.L_x_16:


//--------------------- .text._Z6rowaddPiS_S_     --------------------------
	.section	.text._Z6rowaddPiS_S_,"ax",@progbits
	.align	128
        .global         _Z6rowaddPiS_S_
        .type           _Z6rowaddPiS_S_,@function
        .size           _Z6rowaddPiS_S_,(.L_x_17 - _Z6rowaddPiS_S_)
        .other          _Z6rowaddPiS_S_,@"STO_CUDA_ENTRY STV_DEFAULT"
_Z6rowaddPiS_S_:
.text._Z6rowaddPiS_S_:
[----:B------:R-:W-:Y:S01]  /*0000*/  LDC R1, c[0x0][0x37c] ;  /* 0x0000df00ff017b82 */ /* 0x000fe20000000800 */
[----:B------:R-:W0:Y:S01]  /*0010*/  S2R R0, SR_TID.X ;  /* 0x0000000000007919 */ /* 0x000e220000002100 */
[----:B------:R-:W1:Y:S01]  /*0020*/  LDCU UR7, c[0x0][0x370] ;  /* 0x00006e00ff0777ac */ /* 0x000e620008000800 */
[----:B------:R-:W2:Y:S01]  /*0030*/  LDCU.64 UR8, c[0x0][0x358] ;  /* 0x00006b00ff0877ac */ /* 0x000ea20008000a00 */
[----:B------:R-:W-:Y:S01]  /*0040*/  UMOV UR4, URZ ;  /* 0x000000ff00047c82 */ /* 0x000fe20008000000 */
[----:B-1----:R-:W-:Y:S02]  /*0050*/  UISETP.GE.U32.AND UP0, UPT, UR7, 0x4, UPT ;  /* 0x000000040700788c */ /* 0x002fe4000bf06070 */
[----:B------:R-:W-:Y:S02]  /*0060*/  ULOP3.LUT UR5, UR7, 0x3, URZ, 0xc0, !UPT ;  /* 0x0000000307057892 */ /* 0x000fe4000f8ec0ff */
[----:B0-----:R-:W-:-:S05]  /*0070*/  IMAD R0, R0, UR7, RZ ;  /* 0x0000000700007c24 */ /* 0x001fca000f8e02ff */
[----:B--2---:R-:W-:Y:S05]  /*0080*/  BRA.U !UP0, `(.L_x_8) ;  /* 0x0000000908cc7547 */ /* 0x004fea000b800000 */
[----:B------:R-:W0:Y:S01]  /*0090*/  LDCU.128 UR12, c[0x0][0x380] ;  /* 0x00007000ff0c77ac */ /* 0x000e220008000c00 */
[----:B------:R-:W-:Y:S02]  /*00a0*/  IMAD.MOV.U32 R6, RZ, RZ, 0x8 ;  /* 0x00000008ff067424 */ /* 0x000fe400078e00ff */
[----:B------:R-:W-:Y:S01]  /*00b0*/  IMAD.MOV.U32 R7, RZ, RZ, 0x0 ;  /* 0x00000000ff077424 */ /* 0x000fe200078e00ff */
[----:B------:R-:W1:Y:S01]  /*00c0*/  LDCU.64 UR10, c[0x0][0x390] ;  /* 0x00007200ff0a77ac */ /* 0x000e620008000a00 */
[----:B------:R-:W-:Y:S01]  /*00d0*/  IMAD.WIDE.U32 R6, R0, 0x4, R6 ;  /* 0x0000000400067825 */ /* 0x000fe200078e0006 */
[----:B------:R-:W-:Y:S02]  /*00e0*/  ULOP3.LUT UR6, UR7, 0xfffffffc, URZ, 0xc0, !UPT ;  /* 0xfffffffc07067892 */ /* 0x000fe4000f8ec0ff */
[----:B------:R-:W-:Y:S02]  /*00f0*/  ULOP3.LUT UR4, UR7, 0x7ffffffc, URZ, 0xc0, !UPT ;  /* 0x7ffffffc07047892 */ /* 0x000fe4000f8ec0ff */
[----:B------:R-:W-:-:S04]  /*0100*/  UIADD3 UR6, UPT, UPT, -UR6, URZ, URZ ;  /* 0x000000ff06067290 */ /* 0x000fc8000fffe1ff */
[----:B------:R-:W-:Y:S01]  /*0110*/  UISETP.GE.AND UP0, UPT, UR6, URZ, UPT ;  /* 0x000000ff0600728c */ /* 0x000fe2000bf06270 */
[C---:B0-----:R-:W-:Y:S02]  /*0120*/  IADD3 R4, P0, PT, R6.reuse, UR12, RZ ;  /* 0x0000000c06047c10 */ /* 0x041fe4000ff1e0ff */
[C---:B------:R-:W-:Y:S02]  /*0130*/  IADD3 R2, P1, PT, R6.reuse, UR14, RZ ;  /* 0x0000000e06027c10 */ /* 0x040fe4000ff3e0ff */
[----:B-1----:R-:W-:Y:S02]  /*0140*/  IADD3 R6, P2, PT, R6, UR10, RZ ;  /* 0x0000000a06067c10 */ /* 0x002fe4000ff5e0ff */
[C---:B------:R-:W-:Y:S02]  /*0150*/  IADD3.X R5, PT, PT, R7.reuse, UR13, RZ, P0, !PT ;  /* 0x0000000d07057c10 */ /* 0x040fe400087fe4ff */
[C---:B------:R-:W-:Y:S02]  /*0160*/  IADD3.X R3, PT, PT, R7.reuse, UR15, RZ, P1, !PT ;  /* 0x0000000f07037c10 */ /* 0x040fe40008ffe4ff */
[----:B------:R-:W-:Y:S01]  /*0170*/  IADD3.X R7, PT, PT, R7, UR11, RZ, P2, !PT ;  /* 0x0000000b07077c10 */ /* 0x000fe200097fe4ff */
[----:B------:R-:W-:Y:S06]  /*0180*/  BRA.U UP0, `(.L_x_9) ;  /* 0x0000000900147547 */ /* 0x000fec000b800000 */
[----:B------:R-:W-:Y:S02]  /*0190*/  UIADD3 UR7, UPT, UPT, -UR6, URZ, URZ ;  /* 0x000000ff06077290 */ /* 0x000fe4000fffe1ff */
[----:B------:R-:W-:Y:S02]  /*01a0*/  UPLOP3.LUT UP0, UPT, UPT, UPT, UPT, 0x80, 0x8 ;  /* 0x000000000008789c */ /* 0x000fe40003f0f070 */
[----:B------:R-:W-:-:S09]  /*01b0*/  UISETP.GT.AND UP1, UPT, UR7, 0xc, UPT ;  /* 0x0000000c0700788c */ /* 0x000fd2000bf24270 */
[----:B------:R-:W-:Y:S05]  /*01c0*/  BRA.U !UP1, `(.L_x_10) ;  /* 0x00000005093c7547 */ /* 0x000fea000b800000 */
[----:B------:R-:W-:-:S11]  /*01d0*/  UPLOP3.LUT UP0, UPT, UPT, UPT, UPT, 0x40, 0x4 ;  /* 0x000000000004789c */ /* 0x000fd60003f0e870 */
.L_x_11:
[----:B------:R-:W2:Y:S04]  /*01e0*/  LDG.E R8, desc[UR8][R4.64+-0x8] ;  /* 0xfffff80804087981 */ /* 0x000ea8000c1e1900 */
[----:B------:R-:W2:Y:S02]  /*01f0*/  LDG.E R9, desc[UR8][R2.64+-0x8] ;  /* 0xfffff80802097981 */ /* 0x000ea4000c1e1900 */
[----:B--2---:R-:W-:-:S05]  /*0200*/  IADD3 R9, PT, PT, R8, R9, RZ ;  /* 0x0000000908097210 */ /* 0x004fca0007ffe0ff */
[----:B------:R0:W-:Y:S04]  /*0210*/  STG.E desc[UR8][R6.64+-0x8], R9 ;  /* 0xfffff80906007986 */ /* 0x0001e8000c101908 */
[----:B------:R-:W2:Y:S04]  /*0220*/  LDG.E R8, desc[UR8][R4.64+-0x4] ;  /* 0xfffffc0804087981 */ /* 0x000ea8000c1e1900 */
[----:B------:R-:W2:Y:S02]  /*0230*/  LDG.E R11, desc[UR8][R2.64+-0x4] ;  /* 0xfffffc08020b7981 */ /* 0x000ea4000c1e1900 */
[----:B--2---:R-:W-:-:S05]  /*0240*/  IMAD.IADD R11, R8, 0x1, R11 ;  /* 0x00000001080b7824 */ /* 0x004fca00078e020b */
[----:B------:R1:W-:Y:S04]  /*0250*/  STG.E desc[UR8][R6.64+-0x4], R11 ;  /* 0xfffffc0b06007986 */ /* 0x0003e8000c101908 */
[----:B------:R-:W2:Y:S04]  /*0260*/  LDG.E R8, desc[UR8][R4.64] ;  /* 0x0000000804087981 */ /* 0x000ea8000c1e1900 */
[----:B------:R-:W2:Y:S02]  /*0270*/  LDG.E R13, desc[UR8][R2.64] ;  /* 0x00000008020d7981 */ /* 0x000ea4000c1e1900 */
[----:B--2---:R-:W-:-:S05]  /*0280*/  IMAD.IADD R13, R8, 0x1, R13 ;  /* 0x00000001080d7824 */ /* 0x004fca00078e020d */
[----:B------:R2:W-:Y:S04]  /*0290*/  STG.E desc[UR8][R6.64], R13 ;  /* 0x0000000d06007986 */ /* 0x0005e8000c101908 */
[----:B------:R-:W3:Y:S04]  /*02a0*/  LDG.E R8, desc[UR8][R4.64+0x4] ;  /* 0x0000040804087981 */ /* 0x000ee8000c1e1900 */
[----:B------:R-:W3:Y:S02]  /*02b0*/  LDG.E R15, desc[UR8][R2.64+0x4] ;  /* 0x00000408020f7981 */ /* 0x000ee4000c1e1900 */
[----:B---3--:R-:W-:-:S05]  /*02c0*/  IADD3 R15, PT, PT, R8, R15, RZ ;  /* 0x0000000f080f7210 */ /* 0x008fca0007ffe0ff */
[----:B------:R3:W-:Y:S04]  /*02d0*/  STG.E desc[UR8][R6.64+0x4], R15 ;  /* 0x0000040f06007986 */ /* 0x0007e8000c101908 */
[----:B------:R-:W4:Y:S04]  /*02e0*/  LDG.E R8, desc[UR8][R4.64+0x8] ;  /* 0x0000080804087981 */ /* 0x000f28000c1e1900 */
[----:B0-----:R-:W4:Y:S02]  /*02f0*/  LDG.E R9, desc[UR8][R2.64+0x8] ;  /* 0x0000080802097981 */ /* 0x001f24000c1e1900 */
[----:B----4-:R-:W-:-:S05]  /*0300*/  IMAD.IADD R9, R8, 0x1, R9 ;  /* 0x0000000108097824 */ /* 0x010fca00078e0209 */
[----:B------:R0:W-:Y:S04]  /*0310*/  STG.E desc[UR8][R6.64+0x8], R9 ;  /* 0x0000080906007986 */ /* 0x0001e8000c101908 */
[----:B------:R-:W4:Y:S04]  /*0320*/  LDG.E R8, desc[UR8][R4.64+0xc] ;  /* 0x00000c0804087981 */ /* 0x000f28000c1e1900 */
[----:B-1----:R-:W4:Y:S02]  /*0330*/  LDG.E R11, desc[UR8][R2.64+0xc] ;  /* 0x00000c08020b7981 */ /* 0x002f24000c1e1900 */
[----:B----4-:R-:W-:-:S05]  /*0340*/  IMAD.IADD R11, R8, 0x1, R11 ;  /* 0x00000001080b7824 */ /* 0x010fca00078e020b */
[----:B------:R1:W-:Y:S04]  /*0350*/  STG.E desc[UR8][R6.64+0xc], R11 ;  /* 0x00000c0b06007986 */ /* 0x0003e8000c101908 */
[----:B------:R-:W4:Y:S04]  /*0360*/  LDG.E R8, desc[UR8][R4.64+0x10] ;  /* 0x0000100804087981 */ /* 0x000f28000c1e1900 */
[----:B--2---:R-:W4:Y:S02]  /*0370*/  LDG.E R13, desc[UR8][R2.64+0x10] ;  /* 0x00001008020d7981 */ /* 0x004f24000c1e1900 */
[----:B----4-:R-:W-:-:S05]  /*0380*/  IADD3 R13, PT, PT, R8, R13, RZ ;  /* 0x0000000d080d7210 */ /* 0x010fca0007ffe0ff */
[----:B------:R2:W-:Y:S04]  /*0390*/  STG.E desc[UR8][R6.64+0x10], R13 ;  /* 0x0000100d06007986 */ /* 0x0005e8000c101908 */
[----:B------:R-:W4:Y:S04]  /*03a0*/  LDG.E R8, desc[UR8][R4.64+0x14] ;  /* 0x0000140804087981 */ /* 0x000f28000c1e1900 */
[----:B---3--:R-:W4:Y:S02]  /*03b0*/  LDG.E R15, desc[UR8][R2.64+0x14] ;  /* 0x00001408020f7981 */ /* 0x008f24000c1e1900 */
[----:B----4-:R-:W-:-:S05]  /*03c0*/  IMAD.IADD R15, R8, 0x1, R15 ;  /* 0x00000001080f7824 */ /* 0x010fca00078e020f */
[----:B------:R3:W-:Y:S04]  /*03d0*/  STG.E desc[UR8][R6.64+0x14], R15 ;  /* 0x0000140f06007986 */ /* 0x0007e8000c101908 */
[----:B------:R-:W4:Y:S04]  /*03e0*/  LDG.E R8, desc[UR8][R4.64+0x18] ;  /* 0x0000180804087981 */ /* 0x000f28000c1e1900 */
[----:B0-----:R-:W4:Y:S02]  /*03f0*/  LDG.E R9, desc[UR8][R2.64+0x18] ;  /* 0x0000180802097981 */ /* 0x001f24000c1e1900 */
[----:B----4-:R-:W-:-:S05]  /*0400*/  IMAD.IADD R9, R8, 0x1, R9 ;  /* 0x0000000108097824 */ /* 0x010fca00078e0209 */
[----:B------:R0:W-:Y:S04]  /*0410*/  STG.E desc[UR8][R6.64+0x18], R9 ;  /* 0x0000180906007986 */ /* 0x0001e8000c101908 */
[----:B------:R-:W4:Y:S04]  /*0420*/  LDG.E R8, desc[UR8][R4.64+0x1c] ;  /* 0x00001c0804087981 */ /* 0x000f28000c1e1900 */
[----:B-1----:R-:W4:Y:S02]  /*0430*/  LDG.E R11, desc[UR8][R2.64+0x1c] ;  /* 0x00001c08020b7981 */ /* 0x002f24000c1e1900 */
[----:B----4-:R-:W-:-:S05]  /*0440*/  IADD3 R11, PT, PT, R8, R11, RZ ;  /* 0x0000000b080b7210 */ /* 0x010fca0007ffe0ff */
[----:B------:R1:W-:Y:S04]  /*0450*/  STG.E desc[UR8][R6.64+0x1c], R11 ;  /* 0x00001c0b06007986 */ /* 0x0003e8000c101908 */
[----:B------:R-:W4:Y:S04]  /*0460*/  LDG.E R8, desc[UR8][R4.64+0x20] ;  /* 0x0000200804087981 */ /* 0x000f28000c1e1900 */
[----:B--2---:R-:W4:Y:S02]  /*0470*/  LDG.E R13, desc[UR8][R2.64+0x20] ;  /* 0x00002008020d7981 */ /* 0x004f24000c1e1900 */
[----:B----4-:R-:W-:-:S05]  /*0480*/  IMAD.IADD R13, R8, 0x1, R13 ;  /* 0x00000001080d7824 */ /* 0x010fca00078e020d */
[----:B------:R2:W-:Y:S04]  /*0490*/  STG.E desc[UR8][R6.64+0x20], R13 ;  /* 0x0000200d06007986 */ /* 0x0005e8000c101908 */
[----:B------:R-:W4:Y:S04]  /*04a0*/  LDG.E R8, desc[UR8][R4.64+0x24] ;  /* 0x0000240804087981 */ /* 0x000f28000c1e1900 */
[----:B---3--:R-:W4:Y:S02]  /*04b0*/  LDG.E R15, desc[UR8][R2.64+0x24] ;  /* 0x00002408020f7981 */ /* 0x008f24000c1e1900 */
[----:B----4-:R-:W-:-:S05]  /*04c0*/  IMAD.IADD R15, R8, 0x1, R15 ;  /* 0x00000001080f7824 */ /* 0x010fca00078e020f */
[----:B------:R3:W-:Y:S04]  /*04d0*/  STG.E desc[UR8][R6.64+0x24], R15 ;  /* 0x0000240f06007986 */ /* 0x0007e8000c101908 */
[----:B------:R-:W4:Y:S04]  /*04e0*/  LDG.E R8, desc[UR8][R4.64+0x28] ;  /* 0x0000280804087981 */ /* 0x000f28000c1e1900 */
[----:B0-----:R-:W4:Y:S02]  /*04f0*/  LDG.E R9, desc[UR8][R2.64+0x28] ;  /* 0x0000280802097981 */ /* 0x001f24000c1e1900 */
[----:B----4-:R-:W-:-:S05]  /*0500*/  IADD3 R9, PT, PT, R8, R9, RZ ;  /* 0x0000000908097210 */ /* 0x010fca0007ffe0ff */
[----:B------:R-:W-:Y:S04]  /*0510*/  STG.E desc[UR8][R6.64+0x28], R9 ;  /* 0x0000280906007986 */ /* 0x000fe8000c101908 */
[----:B------:R-:W4:Y:S04]  /*0520*/  LDG.E R8, desc[UR8][R4.64+0x2c] ;  /* 0x00002c0804087981 */ /* 0x000f28000c1e1900 */
[----:B-1----:R-:W4:Y:S02]  /*0530*/  LDG.E R11, desc[UR8][R2.64+0x2c] ;  /* 0x00002c08020b7981 */ /* 0x002f24000c1e1900 */
[----:B----4-:R-:W-:-:S05]  /*0540*/  IMAD.IADD R11, R8, 0x1, R11 ;  /* 0x00000001080b7824 */ /* 0x010fca00078e020b */
[----:B------:R0:W-:Y:S04]  /*0550*/  STG.E desc[UR8][R6.64+0x2c], R11 ;  /* 0x00002c0b06007986 */ /* 0x0001e8000c101908 */
[----:B------:R-:W4:Y:S04]  /*0560*/  LDG.E R8, desc[UR8][R4.64+0x30] ;  /* 0x0000300804087981 */ /* 0x000f28000c1e1900 */
[----:B--2---:R-:W4:Y:S02]  /*0570*/  LDG.E R13, desc[UR8][R2.64+0x30] ;  /* 0x00003008020d7981 */ /* 0x004f24000c1e1900 */
[----:B----4-:R-:W-:-:S05]  /*0580*/  IMAD.IADD R13, R8, 0x1, R13 ;  /* 0x00000001080d7824 */ /* 0x010fca00078e020d */
[----:B------:R-:W-:Y:S04]  /*0590*/  STG.E desc[UR8][R6.64+0x30], R13 ;  /* 0x0000300d06007986 */ /* 0x000fe8000c101908 */
[----:B------:R1:W2:Y:S04]  /*05a0*/  LDG.E R8, desc[UR8][R4.64+0x34] ;  /* 0x0000340804087981 */ /* 0x0002a8000c1e1900 */
[----:B---3--:R3:W2:Y:S01]  /*05b0*/  LDG.E R15, desc[UR8][R2.64+0x34] ;  /* 0x00003408020f7981 */ /* 0x0086a2000c1e1900 */
[----:B------:R-:W-:Y:S01]  /*05c0*/  UIADD3 UR6, UPT, UPT, UR6, 0x10, URZ ;  /* 0x0000001006067890 */ /* 0x000fe2000fffe0ff */
[----:B------:R-:W-:-:S02]  /*05d0*/  IADD3 R10, P1, PT, R2, 0x40, RZ ;  /* 0x00000040020a7810 */ /* 0x000fc40007f3e0ff */
[----:B------:R-:W-:Y:S01]  /*05e0*/  IADD3 R12, P0, PT, R4, 0x40, RZ ;  /* 0x00000040040c7810 */ /* 0x000fe20007f1e0ff */
[----:B------:R-:W-:Y:S02]  /*05f0*/  UISETP.GE.AND UP1, UPT, UR6, -0xc, UPT ;  /* 0xfffffff40600788c */ /* 0x000fe4000bf26270 */
[----:B0-----:R-:W-:Y:S02]  /*0600*/  IMAD.X R11, RZ, RZ, R3, P1 ;  /* 0x000000ffff0b7224 */ /* 0x001fe400008e0603 */
[----:B-1----:R-:W-:Y:S02]  /*0610*/  IMAD.X R5, RZ, RZ, R5, P0 ;  /* 0x000000ffff057224 */ /* 0x002fe400000e0605 */
[----:B------:R-:W-:Y:S01]  /*0620*/  IMAD.MOV.U32 R4, RZ, RZ, R12 ;  /* 0x000000ffff047224 */ /* 0x000fe200078e000c */
[----:B---3--:R-:W-:Y:S01]  /*0630*/  MOV R3, R11 ;  /* 0x0000000b00037202 */ /* 0x008fe20000000f00 */
[----:B------:R-:W-:Y:S01]  /*0640*/  IMAD.MOV.U32 R2, RZ, RZ, R10 ;  /* 0x000000ffff027224 */ /* 0x000fe200078e000a */
[----:B--2---:R-:W-:-:S02]  /*0650*/  IADD3 R15, PT, PT, R8, R15, RZ ;  /* 0x0000000f080f7210 */ /* 0x004fc40007ffe0ff */
[----:B------:R-:W-:-:S03]  /*0660*/  IADD3 R8, P2, PT, R6, 0x40, RZ ;  /* 0x0000004006087810 */ /* 0x000fc60007f5e0ff */
[----:B------:R0:W-:Y:S01]  /*0670*/  STG.E desc[UR8][R6.64+0x34], R15 ;  /* 0x0000340f06007986 */ /* 0x0001e2000c101908 */
[----:B------:R-:W-:Y:S01]  /*0680*/  IADD3.X R9, PT, PT, RZ, R7, RZ, P2, !PT ;  /* 0x00000007ff097210 */ /* 0x000fe200017fe4ff */
[----:B0-----:R-:W-:-:S04]  /*0690*/  IMAD.MOV.U32 R6, RZ, RZ, R8 ;  /* 0x000000ffff067224 */ /* 0x001fc800078e0008 */
[----:B------:R-:W-:Y:S01]  /*06a0*/  IMAD.MOV.U32 R7, RZ, RZ, R9 ;  /* 0x000000ffff077224 */ /* 0x000fe200078e0009 */
[----:B------:R-:W-:Y:S06]  /*06b0*/  BRA.U !UP1, `(.L_x_11) ;  /* 0xfffffff909c87547 */ /* 0x000fec000b83ffff */
.L_x_10:
[----:B------:R-:W-:-:S04]  /*06c0*/  UIADD3 UR7, UPT, UPT, -UR6, URZ, URZ ;  /* 0x000000ff06077290 */ /* 0x000fc8000fffe1ff */
[----:B------:R-:W-:-:S09]  /*06d0*/  UISETP.GT.AND UP1, UPT, UR7, 0x4, UPT ;  /* 0x000000040700788c */ /* 0x000fd2000bf24270 */
[----:B------:R-:W-:Y:S05]  /*06e0*/  BRA.U !UP1, `(.L_x_12) ;  /* 0x0000000109b47547 */ /* 0x000fea000b800000 */
        /* <DEDUP_REMOVED lines=19> */
[----:B------:R-:W-:Y:S04]  /*0820*/  STG.E desc[UR8][R6.64+0x8], R9 ;  /* 0x0000080906007986 */ /* 0x000fe8000c101908 */
[----:B------:R-:W4:Y:S04]  /*0830*/  LDG.E R8, desc[UR8][R4.64+0xc] ;  /* 0x00000c0804087981 */ /* 0x000f28000c1e1900 */
[----:B-1----:R-:W4:Y:S02]  /*0840*/  LDG.E R11, desc[UR8][R2.64+0xc] ;  /* 0x00000c08020b7981 */ /* 0x002f24000c1e1900 */
[----:B----4-:R-:W-:-:S05]  /*0850*/  IMAD.IADD R11, R8, 0x1, R11 ;  /* 0x00000001080b7824 */ /* 0x010fca00078e020b */
[----:B------:R0:W-:Y:S04]  /*0860*/  STG.E desc[UR8][R6.64+0xc], R11 ;  /* 0x00000c0b06007986 */ /* 0x0001e8000c101908 */
[----:B------:R-:W4:Y:S04]  /*0870*/  LDG.E R8, desc[UR8][R4.64+0x10] ;  /* 0x0000100804087981 */ /* 0x000f28000c1e1900 */
[----:B--2---:R-:W4:Y:S02]  /*0880*/  LDG.E R13, desc[UR8][R2.64+0x10] ;  /* 0x00001008020d7981 */ /* 0x004f24000c1e1900 */
[----:B----4-:R-:W-:-:S05]  /*0890*/  IADD3 R13, PT, PT, R8, R13, RZ ;  /* 0x0000000d080d7210 */ /* 0x010fca0007ffe0ff */
[----:B------:R-:W-:Y:S04]  /*08a0*/  STG.E desc[UR8][R6.64+0x10], R13 ;  /* 0x0000100d06007986 */ /* 0x000fe8000c101908 */
[----:B------:R1:W2:Y:S04]  /*08b0*/  LDG.E R8, desc[UR8][R4.64+0x14] ;  /* 0x0000140804087981 */ /* 0x0002a8000c1e1900 */
[----:B---3--:R3:W2:Y:S01]  /*08c0*/  LDG.E R15, desc[UR8][R2.64+0x14] ;  /* 0x00001408020f7981 */ /* 0x0086a2000c1e1900 */
[----:B------:R-:W-:Y:S01]  /*08d0*/  IADD3 R10, P1, PT, R2, 0x20, RZ ;  /* 0x00000020020a7810 */ /* 0x000fe20007f3e0ff */
[----:B------:R-:W-:Y:S01]  /*08e0*/  UIADD3 UR6, UPT, UPT, UR6, 0x8, URZ ;  /* 0x0000000806067890 */ /* 0x000fe2000fffe0ff */
[----:B------:R-:W-:Y:S01]  /*08f0*/  IADD3 R12, P0, PT, R4, 0x20, RZ ;  /* 0x00000020040c7810 */ /* 0x000fe20007f1e0ff */
[----:B------:R-:W-:Y:S01]  /*0900*/  UPLOP3.LUT UP0, UPT, UPT, UPT, UPT, 0x40, 0x4 ;  /* 0x000000000004789c */ /* 0x000fe20003f0e870 */
[----:B0-----:R-:W-:-:S02]  /*0910*/  IADD3.X R11, PT, PT, RZ, R3, RZ, P1, !PT ;  /* 0x00000003ff0b7210 */ /* 0x001fc40000ffe4ff */
[----:B-1----:R-:W-:Y:S01]  /*0920*/  MOV R4, R12 ;  /* 0x0000000c00047202 */ /* 0x002fe20000000f00 */
[----:B------:R-:W-:Y:S02]  /*0930*/  IMAD.X R5, RZ, RZ, R5, P0 ;  /* 0x000000ffff057224 */ /* 0x000fe400000e0605 */
[----:B---3--:R-:W-:Y:S01]  /*0940*/  IMAD.MOV.U32 R2, RZ, RZ, R10 ;  /* 0x000000ffff027224 */ /* 0x008fe200078e000a */
[----:B------:R-:W-:Y:S01]  /*0950*/  MOV R3, R11 ;  /* 0x0000000b00037202 */ /* 0x000fe20000000f00 */
[----:B--2---:R-:W-:Y:S01]  /*0960*/  IMAD.IADD R15, R8, 0x1, R15 ;  /* 0x00000001080f7824 */ /* 0x004fe200078e020f */
[----:B------:R-:W-:-:S04]  /*0970*/  IADD3 R8, P2, PT, R6, 0x20, RZ ;  /* 0x0000002006087810 */ /* 0x000fc80007f5e0ff */
[----:B------:R0:W-:Y:S01]  /*0980*/  STG.E desc[UR8][R6.64+0x14], R15 ;  /* 0x0000140f06007986 */ /* 0x0001e2000c101908 */
[----:B------:R-:W-:Y:S02]  /*0990*/  IMAD.X R9, RZ, RZ, R7, P2 ;  /* 0x000000ffff097224 */ /* 0x000fe400010e0607 */
[----:B0-----:R-:W-:-:S03]  /*09a0*/  IMAD.MOV.U32 R6, RZ, RZ, R8 ;  /* 0x000000ffff067224 */ /* 0x001fc600078e0008 */
[----:B------:R-:W-:-:S07]  /*09b0*/  MOV R7, R9 ;  /* 0x0000000900077202 */ /* 0x000fce0000000f00 */
.L_x_12:
[----:B------:R-:W-:-:S09]  /*09c0*/  UISETP.NE.OR UP0, UPT, UR6, URZ, UP0 ;  /* 0x000000ff0600728c */ /* 0x000fd20008705670 */
[----:B------:R-:W-:Y:S05]  /*09d0*/  BRA.U !UP0, `(.L_x_8) ;  /* 0x0000000108787547 */ /* 0x000fea000b800000 */
.L_x_9:
[----:B------:R-:W2:Y:S04]  /*09e0*/  LDG.E R8, desc[UR8][R4.64+-0x8] ;  /* 0xfffff80804087981 */ /* 0x000ea8000c1e1900 */
[----:B------:R-:W2:Y:S02]  /*09f0*/  LDG.E R9, desc[UR8][R2.64+-0x8] ;  /* 0xfffff80802097981 */ /* 0x000ea4000c1e1900 */
[----:B--2---:R-:W-:-:S05]  /*0a00*/  IMAD.IADD R9, R8, 0x1, R9 ;  /* 0x0000000108097824 */ /* 0x004fca00078e0209 */
[----:B------:R-:W-:Y:S04]  /*0a10*/  STG.E desc[UR8][R6.64+-0x8], R9 ;  /* 0xfffff80906007986 */ /* 0x000fe8000c101908 */
[----:B------:R-:W2:Y:S04]  /*0a20*/  LDG.E R8, desc[UR8][R4.64+-0x4] ;  /* 0xfffffc0804087981 */ /* 0x000ea8000c1e1900 */
[----:B------:R-:W2:Y:S02]  /*0a30*/  LDG.E R11, desc[UR8][R2.64+-0x4] ;  /* 0xfffffc08020b7981 */ /* 0x000ea4000c1e1900 */
[----:B--2---:R-:W-:-:S05]  /*0a40*/  IADD3 R11, PT, PT, R8, R11, RZ ;  /* 0x0000000b080b7210 */ /* 0x004fca0007ffe0ff */
[----:B------:R0:W-:Y:S04]  /*0a50*/  STG.E desc[UR8][R6.64+-0x4], R11 ;  /* 0xfffffc0b06007986 */ /* 0x0001e8000c101908 */
[----:B------:R-:W2:Y:S04]  /*0a60*/  LDG.E R8, desc[UR8][R4.64] ;  /* 0x0000000804087981 */ /* 0x000ea8000c1e1900 */
[----:B------:R-:W2:Y:S02]  /*0a70*/  LDG.E R13, desc[UR8][R2.64] ;  /* 0x00000008020d7981 */ /* 0x000ea4000c1e1900 */
[----:B--2---:R-:W-:-:S05]  /*0a80*/  IMAD.IADD R13, R8, 0x1, R13 ;  /* 0x00000001080d7824 */ /* 0x004fca00078e020d */
[----:B------:R-:W-:Y:S04]  /*0a90*/  STG.E desc[UR8][R6.64], R13 ;  /* 0x0000000d06007986 */ /* 0x000fe8000c101908 */
[----:B------:R1:W2:Y:S04]  /*0aa0*/  LDG.E R8, desc[UR8][R4.64+0x4] ;  /* 0x0000040804087981 */ /* 0x0002a8000c1e1900 */
[----:B------:R3:W2:Y:S01]  /*0ab0*/  LDG.E R15, desc[UR8][R2.64+0x4] ;  /* 0x00000408020f7981 */ /* 0x0006a2000c1e1900 */
[----:B------:R-:W-:Y:S01]  /*0ac0*/  UIADD3 UR6, UPT, UPT, UR6, 0x4, URZ ;  /* 0x0000000406067890 */ /* 0x000fe2000fffe0ff */
[----:B------:R-:W-:-:S02]  /*0ad0*/  IADD3 R10, P1, PT, R2, 0x10, RZ ;  /* 0x00000010020a7810 */ /* 0x000fc40007f3e0ff */
[----:B------:R-:W-:Y:S01]  /*0ae0*/  IADD3 R12, P0, PT, R4, 0x10, RZ ;  /* 0x00000010040c7810 */ /* 0x000fe20007f1e0ff */
[----:B------:R-:W-:Y:S01]  /*0af0*/  UISETP.NE.AND UP0, UPT, UR6, URZ, UPT ;  /* 0x000000ff0600728c */ /* 0x000fe2000bf05270 */
[----:B0-----:R-:W-:Y:S02]  /*0b00*/  IADD3.X R11, PT, PT, RZ, R3, RZ, P1, !PT ;  /* 0x00000003ff0b7210 */ /* 0x001fe40000ffe4ff */
[----:B-1----:R-:W-:Y:S01]  /*0b10*/  MOV R4, R12 ;  /* 0x0000000c00047202 */ /* 0x002fe20000000f00 */
[----:B------:R-:W-:Y:S01]  /*0b20*/  IMAD.X R5, RZ, RZ, R5, P0 ;  /* 0x000000ffff057224 */ /* 0x000fe200000e0605 */
[----:B---3--:R-:W-:Y:S01]  /*0b30*/  MOV R3, R11 ;  /* 0x0000000b00037202 */ /* 0x008fe20000000f00 */
[----:B------:R-:W-:Y:S01]  /*0b40*/  IMAD.MOV.U32 R2, RZ, RZ, R10 ;  /* 0x000000ffff027224 */ /* 0x000fe200078e000a */
[----:B--2---:R-:W-:Y:S02]  /*0b50*/  IADD3 R15, PT, PT, R8, R15, RZ ;  /* 0x0000000f080f7210 */ /* 0x004fe40007ffe0ff */
[----:B------:R-:W-:-:S03]  /*0b60*/  IADD3 R8, P2, PT, R6, 0x10, RZ ;  /* 0x0000001006087810 */ /* 0x000fc60007f5e0ff */
[----:B------:R0:W-:Y:S02]  /*0b70*/  STG.E desc[UR8][R6.64+0x4], R15 ;  /* 0x0000040f06007986 */ /* 0x0001e4000c101908 */
[----:B------:R-:W-:Y:S02]  /*0b80*/  IMAD.X R9, RZ, RZ, R7, P2 ;  /* 0x000000ffff097224 */ /* 0x000fe400010e0607 */
[----:B0-----:R-:W-:-:S03]  /*0b90*/  IMAD.MOV.U32 R6, RZ, RZ, R8 ;  /* 0x000000ffff067224 */ /* 0x001fc600078e0008 */
[----:B------:R-:W-:Y:S01]  /*0ba0*/  MOV R7, R9 ;  /* 0x0000000900077202 */ /* 0x000fe20000000f00 */
[----:B------:R-:W-:Y:S06]  /*0bb0*/  BRA.U UP0, `(.L_x_9) ;  /* 0xfffffffd00887547 */ /* 0x000fec000b83ffff */
.L_x_8:
[----:B------:R-:W-:-:S13]  /*0bc0*/  ISETP.NE.AND P0, PT, RZ, UR5, PT ;  /* 0x00000005ff007c0c */ /* 0x000fda000bf05270 */
[----:B------:R-:W-:Y:S05]  /*0bd0*/  @!P0 EXIT ;  /* 0x000000000000894d */ /* 0x000fea0003800000 */
[----:B------:R-:W0:Y:S01]  /*0be0*/  LDC.64 R2, c[0x0][0x390] ;  /* 0x0000e400ff027b82 */ /* 0x000e220000000a00 */
[----:B------:R-:W-:Y:S01]  /*0bf0*/  VIADD R9, R0, UR4 ;  /* 0x0000000400097c36 */ /* 0x000fe20008000000 */
[----:B------:R-:W-:-:S06]  /*0c00*/  UIADD3 UR5, UPT, UPT, -UR5, URZ, URZ ;  /* 0x000000ff05057290 */ /* 0x000fcc000fffe1ff */
[----:B------:R-:W1:Y:S08]  /*0c10*/  LDC.64 R4, c[0x0][0x388] ;  /* 0x0000e200ff047b82 */ /* 0x000e700000000a00 */
[----:B------:R-:W2:Y:S01]  /*0c20*/  LDC.64 R6, c[0x0][0x380] ;  /* 0x0000e000ff067b82 */ /* 0x000ea20000000a00 */
[----:B0-----:R-:W-:-:S04]  /*0c30*/  IMAD.WIDE.U32 R2, R9, 0x4, R2 ;  /* 0x0000000409027825 */ /* 0x001fc800078e0002 */
[----:B------:R-:W-:Y:S01]  /*0c40*/  IMAD.MOV.U32 R13, RZ, RZ, R3 ;  /* 0x000000ffff0d7224 */ /* 0x000fe200078e0003 */
[----:B------:R-:W-:Y:S01]  /*0c50*/  MOV R8, R2 ;  /* 0x0000000200087202 */ /* 0x000fe20000000f00 */
[----:B-1----:R-:W-:-:S05]  /*0c60*/  IMAD.WIDE.U32 R4, R9, 0x4, R4 ;  /* 0x0000000409047825 */ /* 0x002fca00078e0004 */
[----:B------:R-:W-:Y:S01]  /*0c70*/  MOV R11, R5 ;  /* 0x00000005000b7202 */ /* 0x000fe20000000f00 */
[----:B--2---:R-:W-:-:S04]  /*0c80*/  IMAD.WIDE.U32 R6, R9, 0x4, R6 ;  /* 0x0000000409067825 */ /* 0x004fc800078e0006 */
[----:B------:R-:W-:-:S07]  /*0c90*/  IMAD.MOV.U32 R9, RZ, RZ, R7 ;  /* 0x000000ffff097224 */ /* 0x000fce00078e0007 */
.L_x_13:
[----:B------:R-:W-:Y:S01]  /*0ca0*/  MOV R5, R11 ;  /* 0x0000000b00057202 */ /* 0x000fe20000000f00 */
[----:B0-----:R-:W-:Y:S01]  /*0cb0*/  IMAD.MOV.U32 R3, RZ, RZ, R9 ;  /* 0x000000ffff037224 */ /* 0x001fe200078e0009 */
[----:B------:R-:W-:-:S04]  /*0cc0*/  MOV R2, R6 ;  /* 0x0000000600027202 */ /* 0x000fc80000000f00 */
[----:B------:R-:W2:Y:S04]  /*0cd0*/  LDG.E R5, desc[UR8][R4.64] ;  /* 0x0000000804057981 */ /* 0x000ea8000c1e1900 */
[----:B------:R0:W2:Y:S02]  /*0ce0*/  LDG.E R0, desc[UR8][R2.64] ;  /* 0x0000000802007981 */ /* 0x0000a4000c1e1900 */
[----:B0-----:R-:W-:Y:S01]  /*0cf0*/  MOV R2, R8 ;  /* 0x0000000800027202 */ /* 0x001fe20000000f00 */
[----:B------:R-:W-:Y:S01]  /*0d00*/  IMAD.MOV.U32 R3, RZ, RZ, R13 ;  /* 0x000000ffff037224 */ /* 0x000fe200078e000d */
[----:B------:R-:W-:-:S04]  /*0d10*/  UIADD3 UR5, UPT, UPT, UR5, 0x1, URZ ;  /* 0x0000000105057890 */ /* 0x000fc8000fffe0ff */
[----:B------:R-:W-:Y:S01]  /*0d20*/  UISETP.NE.AND UP0, UPT, UR5, URZ, UPT ;  /* 0x000000ff0500728c */ /* 0x000fe2000bf05270 */
[----:B------:R-:W-:Y:S02]  /*0d30*/  IADD3 R4, P1, PT, R4, 0x4, RZ ;  /* 0x0000000404047810 */ /* 0x000fe40007f3e0ff */
[----:B------:R-:W-:Y:S02]  /*0d40*/  IADD3 R8, P0, PT, R8, 0x4, RZ ;  /* 0x0000000408087810 */ /* 0x000fe40007f1e0ff */
[----:B------:R-:W-:Y:S01]  /*0d50*/  IADD3 R6, P2, PT, R6, 0x4, RZ ;  /* 0x0000000406067810 */ /* 0x000fe20007f5e0ff */
[----:B------:R-:W-:Y:S01]  /*0d60*/  IMAD.X R11, RZ, RZ, R11, P1 ;  /* 0x000000ffff0b7224 */ /* 0x000fe200008e060b */
[----:B------:R-:W-:Y:S02]  /*0d70*/  IADD3.X R13, PT, PT, RZ, R13, RZ, P0, !PT ;  /* 0x0000000dff0d7210 */ /* 0x000fe400007fe4ff */
[----:B------:R-:W-:Y:S01]  /*0d80*/  IADD3.X R9, PT, PT, RZ, R9, RZ, P2, !PT ;  /* 0x00000009ff097210 */ /* 0x000fe200017fe4ff */
[----:B--2---:R-:W-:-:S05]  /*0d90*/  IMAD.IADD R7, R0, 0x1, R5 ;  /* 0x0000000100077824 */ /* 0x004fca00078e0205 */
[----:B------:R0:W-:Y:S01]  /*0da0*/  STG.E desc[UR8][R2.64], R7 ;  /* 0x0000000702007986 */ /* 0x0001e2000c101908 */
[----:B------:R-:W-:Y:S05]  /*0db0*/  BRA.U UP0, `(.L_x_13) ;  /* 0xfffffffd00b87547 */ /* 0x000fea000b83ffff */
[----:B------:R-:W-:Y:S05]  /*0dc0*/  EXIT ;  /* 0x000000000000794d */ /* 0x000fea0003800000 */
.L_x_14:
        /* <DEDUP_REMOVED lines=11> */
.L_x_17:


//--------------------- .nv.shared.reserved.0     --------------------------
	.section	.nv.shared.reserved.0,"aw",@nobits
	.weak		__nv_reservedSMEM_offset_0_alias
	.size		__nv_reservedSMEM_offset_0_alias, 0, 64
	.other		__nv_reservedSMEM_offset_0_alias,@"STO_CUDA_RESERVED_SHARED STV_DEFAULT"
__nv_reservedSMEM_offset_0_alias:
	.zero		0
	.zero		64


//--------------------- .nv.constant0._Z6eleaddPiS_S_ --------------------------
	.section	.nv.constant0._Z6eleaddPiS_S_,"a",@progbits
	.sectionflags	@""
	.align	4
.nv.constant0._Z6eleaddPiS_S_:
	.zero		920


//--------------------- .nv.constant0._Z6coladdPiS_S_ --------------------------
	.section	.nv.constant0._Z6coladdPiS_S_,"a",@progbits
	.sectionflags	@""
	.align	4
.nv.constant0._Z6coladdPiS_S_:
	.zero		920


//--------------------- .nv.constant0._Z6rowaddPiS_S_ --------------------------
	.section	.nv.constant0._Z6rowaddPiS_S_,"a",@progbits
	.sectionflags	@""
	.align	4
.nv.constant0._Z6rowaddPiS_S_:
	.zero		920


//--------------------- SYMBOLS --------------------------

	.type		.nv.reservedSmem.offset0,@object
	.size		.nv.reservedSmem.offset0,0x4
